	.target	sm_100a

	.elftype	@"ET_EXEC"


//--------------------- .note.nv.tkinfo           --------------------------
	.section	.note.nv.tkinfo,"",@"SHT_NOTE"
	.sectionflags	@"SHF_NOTE_NV_TKINFO"
	.tkinfo
        /*0018*/ 	.word	0x00000002
        /*0030*/ 	.string	""
        /*0030*/ 	.string	"ptxas"
        /*0030*/ 	.string	"Cuda compilation tools, release 13.0, V13.0.88"
        /*0030*/ 	.string	"Build cuda_13.0.r13.0/compiler.36424714_0"
        /*0030*/ 	.string	"-arch sm_100a -m 64 "



//--------------------- .note.nv.cuinfo           --------------------------
	.section	.note.nv.cuinfo,"",@"SHT_NOTE"
	.sectionflags	@"SHF_NOTE_NV_CUINFO"
        /*0018*/ 	.short	0x0002
        /*001a*/ 	.short	0x0064
        /*001c*/ 	.short	0x0082
	.zero		2


//--------------------- .nv.info                  --------------------------
	.section	.nv.info,"",@"SHT_CUDA_INFO"
	.align	4


	//----- nvinfo : EIATTR_REGCOUNT
	.align		4
        /*0000*/ 	.byte	0x04, 0x2f
        /*0002*/ 	.short	(.L_19 - .L_18)
	.align		4
.L_18:
        /*0004*/ 	.word	index@(_ZN7cutlass13device_kernelINS_4conv6kernel13ConvUniversalINS1_16ConvProblemShapeILNS1_8OperatorE0ELi3EEENS1_10collective14CollectiveConvINS1_47MainloopSm100TmaUmmaWarpSpecializedImplicitGemmILS5_0ELi6ELi3ELi1ELi2EN4cute5tupleIJNSA_1CILi1EEESD_SD_EEEEENSB_IJNSC_ILi128EEESG_NSB_IJNSC_ILi64EEEEEEEEENS_6half_tESK_NSA_8TiledMMAINSA_8MMA_AtomIJNSA_20SM100_MMA_F16BF16_SSISK_SK_fLi128ELi128ELNSA_4UMMA5MajorE0ELSP_0ELNSO_7ScaleInE0ELSQ_0EEEEEENSA_6LayoutISE_NSB_IJNSC_ILi0EEESU_SU_EEEEENSB_IJNSA_10UnderscoreESX_SX_EEEEENS7_6detail27Sm100ImplicitGemmTileTraitsINSA_20SM90_TMA_LOAD_IM2COLENSA_14ComposedLayoutINSA_7SwizzleILi3ELi4ELi3EEENSA_18smem_ptr_flag_bitsILi16EEENST_INSB_IJNSC_ILi8EEESH_EEENSB_IJSH_SD_EEEEEEEvEENS11_INSA_13SM90_TMA_LOADES1C_vEEEENS_8epilogue10collective18CollectiveEpilogueINS1H_23Sm100TmaWarpSpecializedILi4ELi2ELi32ELb1ELb0EEEJSJ_NSB_IJNST_ISG_SD_EENST_INSC_ILi32EEESD_EEEEESK_NSB_IJNSB_IJllllEEESD_SU_EEESK_S1R_NS1H_6fusion15FusionCallbacksIS1L_NS1S_17LinearCombinationISK_fSK_fLNS_15FloatRoundStyleE2EEESJ_S1P_JEEENSA_5SM1004TMEM4LOAD26SM100_TMEM_LOAD_32dp32b32xES12_NS13_INS14_ILi2ELi4ELi3EEES17_NST_INSB_IJS18_S1N_EEENSB_IJS1N_SD_EEEEEEENSA_39AutoVectorizingCopyWithAssumedAlignmentILi128EEENSA_21SM90_TMA_STORE_IM2COLES26_S28_S28_EEEvvEEEEvNT_6ParamsE)
        /*0008*/ 	.word	0x0000006a


	//----- nvinfo : EIATTR_FRAME_SIZE
	.align		4
.L_19:
        /*000c*/ 	.byte	0x04, 0x11
        /*000e*/ 	.short	(.L_21 - .L_20)
	.align		4
.L_20:
        /*0010*/ 	.word	index@($__internal_2_$__cuda_sm10x_tcgen05_guardrail_trap_unallocated_columns_being_dealloced)
        /*0014*/ 	.word	0x00000008


	//----- nvinfo : EIATTR_FRAME_SIZE
	.align		4
.L_21:
        /*0018*/ 	.byte	0x04, 0x11
        /*001a*/ 	.short	(.L_23 - .L_22)
	.align		4
.L_22:
        /*001c*/ 	.word	index@($__internal_1_$__cuda_sm10x_tcgen05_guardrail_trap_phase_invalid_during_alloc)
        /*0020*/ 	.word	0x00000008


	//----- nvinfo : EIATTR_FRAME_SIZE
	.align		4
.L_23:
        /*0024*/ 	.byte	0x04, 0x11
        /*0026*/ 	.short	(.L_25 - .L_24)
	.align		4
.L_24:
        /*0028*/ 	.word	index@($__internal_0_$__cuda_sm10x_tcgen05_guardrail_trap_col_being_dealloced_not_returned_by_alloc)
        /*002c*/ 	.word	0x00000008


	//----- nvinfo : EIATTR_FRAME_SIZE
	.align		4
.L_25:
        /*0030*/ 	.byte	0x04, 0x11
        /*0032*/ 	.short	(.L_27 - .L_26)
	.align		4
.L_26:
        /*0034*/ 	.word	index@(_ZN7cutlass13device_kernelINS_4conv6kernel13ConvUniversalINS1_16ConvProblemShapeILNS1_8OperatorE0ELi3EEENS1_10collective14CollectiveConvINS1_47MainloopSm100TmaUmmaWarpSpecializedImplicitGemmILS5_0ELi6ELi3ELi1ELi2EN4cute5tupleIJNSA_1CILi1EEESD_SD_EEEEENSB_IJNSC_ILi128EEESG_NSB_IJNSC_ILi64EEEEEEEEENS_6half_tESK_NSA_8TiledMMAINSA_8MMA_AtomIJNSA_20SM100_MMA_F16BF16_SSISK_SK_fLi128ELi128ELNSA_4UMMA5MajorE0ELSP_0ELNSO_7ScaleInE0ELSQ_0EEEEEENSA_6LayoutISE_NSB_IJNSC_ILi0EEESU_SU_EEEEENSB_IJNSA_10UnderscoreESX_SX_EEEEENS7_6detail27Sm100ImplicitGemmTileTraitsINSA_20SM90_TMA_LOAD_IM2COLENSA_14ComposedLayoutINSA_7SwizzleILi3ELi4ELi3EEENSA_18smem_ptr_flag_bitsILi16EEENST_INSB_IJNSC_ILi8EEESH_EEENSB_IJSH_SD_EEEEEEEvEENS11_INSA_13SM90_TMA_LOADES1C_vEEEENS_8epilogue10collective18CollectiveEpilogueINS1H_23Sm100TmaWarpSpecializedILi4ELi2ELi32ELb1ELb0EEEJSJ_NSB_IJNST_ISG_SD_EENST_INSC_ILi32EEESD_EEEEESK_NSB_IJNSB_IJllllEEESD_SU_EEESK_S1R_NS1H_6fusion15FusionCallbacksIS1L_NS1S_17LinearCombinationISK_fSK_fLNS_15FloatRoundStyleE2EEESJ_S1P_JEEENSA_5SM1004TMEM4LOAD26SM100_TMEM_LOAD_32dp32b32xES12_NS13_INS14_ILi2ELi4ELi3EEES17_NST_INSB_IJS18_S1N_EEENSB_IJS1N_SD_EEEEEEENSA_39AutoVectorizingCopyWithAssumedAlignmentILi128EEENSA_21SM90_TMA_STORE_IM2COLES26_S28_S28_EEEvvEEEEvNT_6ParamsE)
        /*0038*/ 	.word	0x00000008


	//----- nvinfo : EIATTR_MIN_STACK_SIZE
	.align		4
.L_27:
        /*003c*/ 	.byte	0x04, 0x12
        /*003e*/ 	.short	(.L_29 - .L_28)
	.align		4
.L_28:
        /*0040*/ 	.word	index@(_ZN7cutlass13device_kernelINS_4conv6kernel13ConvUniversalINS1_16ConvProblemShapeILNS1_8OperatorE0ELi3EEENS1_10collective14CollectiveConvINS1_47MainloopSm100TmaUmmaWarpSpecializedImplicitGemmILS5_0ELi6ELi3ELi1ELi2EN4cute5tupleIJNSA_1CILi1EEESD_SD_EEEEENSB_IJNSC_ILi128EEESG_NSB_IJNSC_ILi64EEEEEEEEENS_6half_tESK_NSA_8TiledMMAINSA_8MMA_AtomIJNSA_20SM100_MMA_F16BF16_SSISK_SK_fLi128ELi128ELNSA_4UMMA5MajorE0ELSP_0ELNSO_7ScaleInE0ELSQ_0EEEEEENSA_6LayoutISE_NSB_IJNSC_ILi0EEESU_SU_EEEEENSB_IJNSA_10UnderscoreESX_SX_EEEEENS7_6detail27Sm100ImplicitGemmTileTraitsINSA_20SM90_TMA_LOAD_IM2COLENSA_14ComposedLayoutINSA_7SwizzleILi3ELi4ELi3EEENSA_18smem_ptr_flag_bitsILi16EEENST_INSB_IJNSC_ILi8EEESH_EEENSB_IJSH_SD_EEEEEEEvEENS11_INSA_13SM90_TMA_LOADES1C_vEEEENS_8epilogue10collective18CollectiveEpilogueINS1H_23Sm100TmaWarpSpecializedILi4ELi2ELi32ELb1ELb0EEEJSJ_NSB_IJNST_ISG_SD_EENST_INSC_ILi32EEESD_EEEEESK_NSB_IJNSB_IJllllEEESD_SU_EEESK_S1R_NS1H_6fusion15FusionCallbacksIS1L_NS1S_17LinearCombinationISK_fSK_fLNS_15FloatRoundStyleE2EEESJ_S1P_JEEENSA_5SM1004TMEM4LOAD26SM100_TMEM_LOAD_32dp32b32xES12_NS13_INS14_ILi2ELi4ELi3EEES17_NST_INSB_IJS18_S1N_EEENSB_IJS1N_SD_EEEEEEENSA_39AutoVectorizingCopyWithAssumedAlignmentILi128EEENSA_21SM90_TMA_STORE_IM2COLES26_S28_S28_EEEvvEEEEvNT_6ParamsE)
        /*0044*/ 	.word	0x00000008
.L_29:


//--------------------- .nv.compat                --------------------------
	.section	.nv.compat,"",@"SHT_CUDA_COMPAT_INFO"
	.align	4
        /*0000*/ 	.byte	0x02, 0x09, 0x01, 0x00, 0x02, 0x02, 0x02, 0x00, 0x02, 0x05, 0x05, 0x00, 0x03, 0x07, 0x01, 0x01
        /*0010*/ 	.byte	0x02, 0x03, 0x01, 0x00, 0x02, 0x06, 0x01, 0x00, 0x04, 0x0b, 0x08, 0x00, 0x09, 0x00, 0x00, 0x00
        /*0020*/ 	.byte	0x00, 0x00, 0x00, 0x00


//--------------------- .nv.info._ZN7cutlass13device_kernelINS_4conv6kernel13ConvUniversalINS1_16ConvProblemShapeILNS1_8OperatorE0ELi3EEENS1_10collective14CollectiveConvINS1_47MainloopSm100TmaUmmaWarpSpecializedImplicitGemmILS5_0ELi6ELi3ELi1ELi2EN4cute5tupleIJNSA_1CILi1EEESD_SD_EEEEENSB_IJNSC_ILi128EEESG_NSB_IJNSC_ILi64EEEEEEEEENS_6half_tESK_NSA_8TiledMMAINSA_8MMA_AtomIJNSA_20SM100_MMA_F16BF16_SSISK_SK_fLi128ELi128ELNSA_4UMMA5MajorE0ELSP_0ELNSO_7ScaleInE0ELSQ_0EEEEEENSA_6LayoutISE_NSB_IJNSC_ILi0EEESU_SU_EEEEENSB_IJNSA_10UnderscoreESX_SX_EEEEENS7_6detail27Sm100ImplicitGemmTileTraitsINSA_20SM90_TMA_LOAD_IM2COLENSA_14ComposedLayoutINSA_7SwizzleILi3ELi4ELi3EEENSA_18smem_ptr_flag_bitsILi16EEENST_INSB_IJNSC_ILi8EEESH_EEENSB_IJSH_SD_EEEEEEEvEENS11_INSA_13SM90_TMA_LOADES1C_vEEEENS_8epilogue10collective18CollectiveEpilogueINS1H_23Sm100TmaWarpSpecializedILi4ELi2ELi32ELb1ELb0EEEJSJ_NSB_IJNST_ISG_SD_EENST_INSC_ILi32EEESD_EEEEESK_NSB_IJNSB_IJllllEEESD_SU_EEESK_S1R_NS1H_6fusion15FusionCallbacksIS1L_NS1S_17LinearCombinationISK_fSK_fLNS_15FloatRoundStyleE2EEESJ_S1P_JEEENSA_5SM1004TMEM4LOAD26SM100_TMEM_LOAD_32dp32b32xES12_NS13_INS14_ILi2ELi4ELi3EEES17_NST_INSB_IJS18_S1N_EEENSB_IJS1N_SD_EEEEEEENSA_39AutoVectorizingCopyWithAssumedAlignmentILi128EEENSA_21SM90_TMA_STORE_IM2COLES26_S28_S28_EEEvvEEEEvNT_6ParamsE --------------------------
	.section	.nv.info._ZN7cutlass13device_kernelINS_4conv6kernel13ConvUniversalINS1_16ConvProblemShapeILNS1_8OperatorE0ELi3EEENS1_10collective14CollectiveConvINS1_47MainloopSm100TmaUmmaWarpSpecializedImplicitGemmILS5_0ELi6ELi3ELi1ELi2EN4cute5tupleIJNSA_1CILi1EEESD_SD_EEEEENSB_IJNSC_ILi128EEESG_NSB_IJNSC_ILi64EEEEEEEEENS_6half_tESK_NSA_8TiledMMAINSA_8MMA_AtomIJNSA_20SM100_MMA_F16BF16_SSISK_SK_fLi128ELi128ELNSA_4UMMA5MajorE0ELSP_0ELNSO_7ScaleInE0ELSQ_0EEEEEENSA_6LayoutISE_NSB_IJNSC_ILi0EEESU_SU_EEEEENSB_IJNSA_10UnderscoreESX_SX_EEEEENS7_6detail27Sm100ImplicitGemmTileTraitsINSA_20SM90_TMA_LOAD_IM2COLENSA_14ComposedLayoutINSA_7SwizzleILi3ELi4ELi3EEENSA_18smem_ptr_flag_bitsILi16EEENST_INSB_IJNSC_ILi8EEESH_EEENSB_IJSH_SD_EEEEEEEvEENS11_INSA_13SM90_TMA_LOADES1C_vEEEENS_8epilogue10collective18CollectiveEpilogueINS1H_23Sm100TmaWarpSpecializedILi4ELi2ELi32ELb1ELb0EEEJSJ_NSB_IJNST_ISG_SD_EENST_INSC_ILi32EEESD_EEEEESK_NSB_IJNSB_IJllllEEESD_SU_EEESK_S1R_NS1H_6fusion15FusionCallbacksIS1L_NS1S_17LinearCombinationISK_fSK_fLNS_15FloatRoundStyleE2EEESJ_S1P_JEEENSA_5SM1004TMEM4LOAD26SM100_TMEM_LOAD_32dp32b32xES12_NS13_INS14_ILi2ELi4ELi3EEES17_NST_INSB_IJS18_S1N_EEENSB_IJS1N_SD_EEEEEEENSA_39AutoVectorizingCopyWithAssumedAlignmentILi128EEENSA_21SM90_TMA_STORE_IM2COLES26_S28_S28_EEEvvEEEEvNT_6ParamsE,"",@"SHT_CUDA_INFO"
	.sectionflags	@""
	.align	4


	//----- nvinfo : EIATTR_CUDA_API_VERSION
	.align		4
        /*0000*/ 	.byte	0x04, 0x37
        /*0002*/ 	.short	(.L_31 - .L_30)
.L_30:
        /*0004*/ 	.word	0x00000082


	//----- nvinfo : EIATTR_KPARAM_INFO
	.align		4
.L_31:
        /*0008*/ 	.byte	0x04, 0x17
        /*000a*/ 	.short	(.L_33 - .L_32)
.L_32:
        /*000c*/ 	.word	0x00000000
        /*0010*/ 	.short	0x0000
        /*0012*/ 	.short	0x0000
        /*0014*/ 	.byte	0x00, 0xf0, 0x01, 0x24


	//----- nvinfo : EIATTR_AT_ENTRY_FRAGMENTS
	.align		4
.L_33:
        /*0018*/ 	.byte	0x04, 0x4f
        /*001a*/ 	.short	(.L_35 - .L_34)


	//   ....[0]....
.L_34:
        /*001c*/ 	.word	0x00000006


	//----- nvinfo : EIATTR_RESERVED_SMEM_USED
	.align		4
.L_35:
        /*0020*/ 	.byte	0x01, 0x41
	.zero		2


	//----- nvinfo : EIATTR_SPARSE_MMA_MASK
	.align		4
        /*0024*/ 	.byte	0x03, 0x50
        /*0026*/ 	.short	0x0000


	//----- nvinfo : EIATTR_TCGEN05_1CTA_USED
	.align		4
        /*0028*/ 	.byte	0x01, 0x51
	.zero		2


	//----- nvinfo : EIATTR_MAXREG_COUNT
	.align		4
        /*002c*/ 	.byte	0x03, 0x1b
        /*002e*/ 	.short	0x00ff


	//----- nvinfo : EIATTR_NUM_BARRIERS
	.align		4
        /*0030*/ 	.byte	0x02, 0x4c
        /*0032*/ 	.byte	0x07
	.zero		1


	//----- nvinfo : EIATTR_EXTERNS
	.align		4
        /*0034*/ 	.byte	0x04, 0x0f
        /*0036*/ 	.short	(.L_37 - .L_36)


	//   ....[0]....
	.align		4
.L_36:
        /*0038*/ 	.word	index@(__assertfail)


	//----- nvinfo : EIATTR_MERCURY_ISA_VERSION
	.align		4
.L_37:
        /*003c*/ 	.byte	0x03, 0x5f
        /*003e*/ 	.short	0x0101


	//----- nvinfo : EIATTR_INT_WARP_WIDE_INSTR_OFFSETS
	.align		4
        /*0040*/ 	.byte	0x04, 0x31
        /*0042*/ 	.short	(.L_39 - .L_38)


	//   ....[0]....
.L_38:
        /*0044*/ 	.word	0x00003d00


	//   ....[1]....
        /*0048*/ 	.word	0x00003d20


	//   ....[2]....
        /*004c*/ 	.word	0x00003d50


	//   ....[3]....
        /*0050*/ 	.word	0x00004ae0


	//   ....[4]....
        /*0054*/ 	.word	0x00004b50


	//   ....[5]....
        /*0058*/ 	.word	0x00004c60


	//   ....[6]....
        /*005c*/ 	.word	0x00004ce0


	//   ....[7]....
        /*0060*/ 	.word	0x00004de0


	//   ....[8]....
        /*0064*/ 	.word	0x00004e80


	//   ....[9]....
        /*0068*/ 	.word	0x00004f70


	//   ....[10]....
        /*006c*/ 	.word	0x00005070


	//----- nvinfo : EIATTR_COOP_GROUP_MASK_REGIDS
	.align		4
.L_39:
        /*0070*/ 	.byte	0x04, 0x29
        /*0072*/ 	.short	(.L_41 - .L_40)


	//   ....[0]....
.L_40:
        /*0074*/ 	.word	0xffffffff


	//   ....[1]....
        /*0078*/ 	.word	0xffffffff


	//   ....[2]....
        /*007c*/ 	.word	0xffffffff


	//   ....[3]....
        /*0080*/ 	.word	0xffffffff


	//   ....[4]....
        /*0084*/ 	.word	0xffffffff


	//   ....[5]....
        /*0088*/ 	.word	0xffffffff


	//   ....[6]....
        /*008c*/ 	.word	0xffffffff


	//   ....[7]....
        /*0090*/ 	.word	0xffffffff


	//   ....[8]....
        /*0094*/ 	.word	0xffffffff


	//   ....[9]....
        /*0098*/ 	.word	0xffffffff


	//   ....[10]....
        /*009c*/ 	.word	0xffffffff


	//   ....[11]....
        /*00a0*/ 	.word	0xffffffff


	//----- nvinfo : EIATTR_COOP_GROUP_INSTR_OFFSETS
	.align		4
.L_41:
        /*00a4*/ 	.byte	0x04, 0x28
        /*00a6*/ 	.short	(.L_43 - .L_42)


	//   ....[0]....
.L_42:
        /*00a8*/ 	.word	0x00000090


	//   ....[1]....
        /*00ac*/ 	.word	0x00000500


	//   ....[2]....
        /*00b0*/ 	.word	0x000006b0


	//   ....[3]....
        /*00b4*/ 	.word	0x00000850


	//   ....[4]....
        /*00b8*/ 	.word	0x00000950


	//   ....[5]....
        /*00bc*/ 	.word	0x00000aa0


	//   ....[6]....
        /*00c0*/ 	.word	0x000022a0


	//   ....[7]....
        /*00c4*/ 	.word	0x00003040


	//   ....[8]....
        /*00c8*/ 	.word	0x00003250


	//   ....[9]....
        /*00cc*/ 	.word	0x00003280


	//   ....[10]....
        /*00d0*/ 	.word	0x00003be0


	//   ....[11]....
        /*00d4*/ 	.word	0x00003e20


	//----- nvinfo : EIATTR_VRC_CTA_INIT_COUNT
	.align		4
.L_43:
        /*00d8*/ 	.byte	0x02, 0x4a
        /*00da*/ 	.byte	0x80
	.zero		1


	//----- nvinfo : EIATTR_SYSCALL_OFFSETS
	.align		4
        /*00dc*/ 	.byte	0x04, 0x46
        /*00de*/ 	.short	(.L_45 - .L_44)


	//   ....[0]....
.L_44:
        /*00e0*/ 	.word	0x00005c80


	//   ....[1]....
        /*00e4*/ 	.word	0x00005d70


	//   ....[2]....
        /*00e8*/ 	.word	0x00006740


	//   ....[3]....
        /*00ec*/ 	.word	0x000073f0


	//   ....[4]....
        /*00f0*/ 	.word	0x00008070


	//   ....[5]....
        /*00f4*/ 	.word	0x00008ce0


	//----- nvinfo : EIATTR_MBARRIER_INSTR_OFFSETS
	.align		4
.L_45:
        /*00f8*/ 	.byte	0x04, 0x39
        /*00fa*/ 	.short	(.L_47 - .L_46)


	//   ....[0]....
.L_46:
        /*00fc*/ 	.word	0x000005e0
        /*0100*/ 	.word	0x000000ff
        /*0104*/ 	.word	0x00000000
        /*0108*/ 	.short	0x0100
        /*010a*/ 	.byte	0x04
	.zero		1


	//   ....[1]....
        /*010c*/ 	.word	0x000005f0
        /*0110*/ 	.word	0x000000ff
        /*0114*/ 	.word	0x00000030
        /*0118*/ 	.short	0x0100
        /*011a*/ 	.byte	0x04
	.zero		1


	//   ....[2]....
        /*011c*/ 	.word	0x00000600
        /*0120*/ 	.word	0x000000ff
        /*0124*/ 	.word	0x00000008
        /*0128*/ 	.short	0x0100
        /*012a*/ 	.byte	0x04
	.zero		1


	//   ....[3]....
        /*012c*/ 	.word	0x00000610
        /*0130*/ 	.word	0x000000ff
        /*0134*/ 	.word	0x00000038
        /*0138*/ 	.short	0x0100
        /*013a*/ 	.byte	0x04
	.zero		1


	//   ....[4]....
        /*013c*/ 	.word	0x00000620
        /*0140*/ 	.word	0x000000ff
        /*0144*/ 	.word	0x00000010
        /*0148*/ 	.short	0x0100
        /*014a*/ 	.byte	0x04
	.zero		1


	//   ....[5]....
        /*014c*/ 	.word	0x00000630
        /*0150*/ 	.word	0x000000ff
        /*0154*/ 	.word	0x00000040
        /*0158*/ 	.short	0x0100
        /*015a*/ 	.byte	0x04
	.zero		1


	//   ....[6]....
        /*015c*/ 	.word	0x00000640
        /*0160*/ 	.word	0x000000ff
        /*0164*/ 	.word	0x00000018
        /*0168*/ 	.short	0x0100
        /*016a*/ 	.byte	0x04
	.zero		1


	//   ....[7]....
        /*016c*/ 	.word	0x00000650
        /*0170*/ 	.word	0x000000ff
        /*0174*/ 	.word	0x00000048
        /*0178*/ 	.short	0x0100
        /*017a*/ 	.byte	0x04
	.zero		1


	//   ....[8]....
        /*017c*/ 	.word	0x00000660
        /*0180*/ 	.word	0x000000ff
        /*0184*/ 	.word	0x00000020
        /*0188*/ 	.short	0x0100
        /*018a*/ 	.byte	0x04
	.zero		1


	//   ....[9]....
        /*018c*/ 	.word	0x00000670
        /*0190*/ 	.word	0x000000ff
        /*0194*/ 	.word	0x00000050
        /*0198*/ 	.short	0x0100
        /*019a*/ 	.byte	0x04
	.zero		1


	//   ....[10]....
        /*019c*/ 	.word	0x00000680
        /*01a0*/ 	.word	0x000000ff
        /*01a4*/ 	.word	0x00000028
        /*01a8*/ 	.short	0x0100
        /*01aa*/ 	.byte	0x04
	.zero		1


	//   ....[11]....
        /*01ac*/ 	.word	0x00000690
        /*01b0*/ 	.word	0x000000ff
        /*01b4*/ 	.word	0x00000058
        /*01b8*/ 	.short	0x0100
        /*01ba*/ 	.byte	0x04
	.zero		1


	//   ....[12]....
        /*01bc*/ 	.word	0x000007c0
        /*01c0*/ 	.word	0x000000ff
        /*01c4*/ 	.word	0x00000060
        /*01c8*/ 	.short	0x0100
        /*01ca*/ 	.byte	0x04
	.zero		1


	//   ....[13]....
        /*01cc*/ 	.word	0x000007d0
        /*01d0*/ 	.word	0x000000ff
        /*01d4*/ 	.word	0x00000080
        /*01d8*/ 	.short	0x0100
        /*01da*/ 	.byte	0x04
	.zero		1


	//   ....[14]....
        /*01dc*/ 	.word	0x000007e0
        /*01e0*/ 	.word	0x000000ff
        /*01e4*/ 	.word	0x00000068
        /*01e8*/ 	.short	0x0100
        /*01ea*/ 	.byte	0x04
	.zero		1


	//   ....[15]....
        /*01ec*/ 	.word	0x000007f0
        /*01f0*/ 	.word	0x000000ff
        /*01f4*/ 	.word	0x00000088
        /*01f8*/ 	.short	0x0100
        /*01fa*/ 	.byte	0x04
	.zero		1


	//   ....[16]....
        /*01fc*/ 	.word	0x00000800
        /*0200*/ 	.word	0x000000ff
        /*0204*/ 	.word	0x00000070
        /*0208*/ 	.short	0x0100
        /*020a*/ 	.byte	0x04
	.zero		1


	//   ....[17]....
        /*020c*/ 	.word	0x00000810
        /*0210*/ 	.word	0x000000ff
        /*0214*/ 	.word	0x00000090
        /*0218*/ 	.short	0x0100
        /*021a*/ 	.byte	0x04
	.zero		1


	//   ....[18]....
        /*021c*/ 	.word	0x00000820
        /*0220*/ 	.word	0x000000ff
        /*0224*/ 	.word	0x00000078
        /*0228*/ 	.short	0x0100
        /*022a*/ 	.byte	0x04
	.zero		1


	//   ....[19]....
        /*022c*/ 	.word	0x00000830
        /*0230*/ 	.word	0x000000ff
        /*0234*/ 	.word	0x00000098
        /*0238*/ 	.short	0x0100
        /*023a*/ 	.byte	0x04
	.zero		1


	//   ....[20]....
        /*023c*/ 	.word	0x00000920
        /*0240*/ 	.word	0x000000ff
        /*0244*/ 	.word	0x000000a0
        /*0248*/ 	.short	0x0100
        /*024a*/ 	.byte	0x06
	.zero		1


	//   ....[21]....
        /*024c*/ 	.word	0x00000930
        /*0250*/ 	.word	0x000000ff
        /*0254*/ 	.word	0x000000a8
        /*0258*/ 	.short	0x0100
        /*025a*/ 	.byte	0x06
	.zero		1


	//   ....[22]....
        /*025c*/ 	.word	0x00000a70
        /*0260*/ 	.word	0x000000ff
        /*0264*/ 	.word	0x000000b0
        /*0268*/ 	.short	0x0100
        /*026a*/ 	.byte	0x06
	.zero		1


	//   ....[23]....
        /*026c*/ 	.word	0x00000a80
        /*0270*/ 	.word	0x000000ff
        /*0274*/ 	.word	0x000000b8
        /*0278*/ 	.short	0x0100
        /*027a*/ 	.byte	0x06
	.zero		1


	//   ....[24]....
        /*027c*/ 	.word	0x00000bd0
        /*0280*/ 	.word	0x000000ff
        /*0284*/ 	.word	0x000000c0
        /*0288*/ 	.short	0x0100
        /*028a*/ 	.byte	0x04
	.zero		1


	//   ....[25]....
        /*028c*/ 	.word	0x00000be0
        /*0290*/ 	.word	0x000000ff
        /*0294*/ 	.word	0x000000d0
        /*0298*/ 	.short	0x0100
        /*029a*/ 	.byte	0x04
	.zero		1


	//   ....[26]....
        /*029c*/ 	.word	0x00000bf0
        /*02a0*/ 	.word	0x000000ff
        /*02a4*/ 	.word	0x000000c8
        /*02a8*/ 	.short	0x0100
        /*02aa*/ 	.byte	0x04
	.zero		1


	//   ....[27]....
        /*02ac*/ 	.word	0x00000c00
        /*02b0*/ 	.word	0x000000ff
        /*02b4*/ 	.word	0x000000d8
        /*02b8*/ 	.short	0x0100
        /*02ba*/ 	.byte	0x04
	.zero		1


	//   ....[28]....
        /*02bc*/ 	.word	0x00001580
        /*02c0*/ 	.word	0x000000ff
        /*02c4*/ 	.word	0x00000030
        /*02c8*/ 	.short	0x010a
        /*02ca*/ 	.byte	0x04
	.zero		1


	//   ....[29]....
        /*02cc*/ 	.word	0x00001890
        /*02d0*/ 	.word	0x000000ff
        /*02d4*/ 	.word	0x00000030
        /*02d8*/ 	.short	0x010a
        /*02da*/ 	.byte	0x09
	.zero		1


	//   ....[30]....
        /*02dc*/ 	.word	0x00001a00
        /*02e0*/ 	.word	0x000000ff
        /*02e4*/ 	.word	0x00000030
        /*02e8*/ 	.short	0x010a
        /*02ea*/ 	.byte	0x08
	.zero		1


	//   ....[31]....
        /*02ec*/ 	.word	0x00001c10
        /*02f0*/ 	.word	0x000000ff
        /*02f4*/ 	.word	0x000000a8
        /*02f8*/ 	.short	0x0101
        /*02fa*/ 	.byte	0x24
	.zero		1


	//   ....[32]....
        /*02fc*/ 	.word	0x00001c40
        /*0300*/ 	.word	0x000000ff
        /*0304*/ 	.word	0x00000030
        /*0308*/ 	.short	0x010a
        /*030a*/ 	.byte	0x04
	.zero		1


	//   ....[33]....
        /*030c*/ 	.word	0x00001f20
        /*0310*/ 	.word	0x000000ff
        /*0314*/ 	.word	0x00000030
        /*0318*/ 	.short	0x010a
        /*031a*/ 	.byte	0x09
	.zero		1


	//   ....[34]....
        /*031c*/ 	.word	0x00002090
        /*0320*/ 	.word	0x000000ff
        /*0324*/ 	.word	0x00000030
        /*0328*/ 	.short	0x010a
        /*032a*/ 	.byte	0x08
	.zero		1


	//   ....[35]....
        /*032c*/ 	.word	0x000022b0
        /*0330*/ 	.word	0x000000ff
        /*0334*/ 	.word	0x000000b0
        /*0338*/ 	.short	0x010a
        /*033a*/ 	.byte	0x24
	.zero		1


	//   ....[36]....
        /*033c*/ 	.word	0x00002370
        /*0340*/ 	.word	0x000000ff
        /*0344*/ 	.word	0x00000000
        /*0348*/ 	.short	0x0101
        /*034a*/ 	.byte	0x04
	.zero		1


	//   ....[37]....
        /*034c*/ 	.word	0x00002970
        /*0350*/ 	.word	0x000000ff
        /*0354*/ 	.word	0x00000000
        /*0358*/ 	.short	0x010a
        /*035a*/ 	.byte	0x04
	.zero		1


	//   ....[38]....
        /*035c*/ 	.word	0x00002a10
        /*0360*/ 	.word	0x000000ff
        /*0364*/ 	.word	0x00000000
        /*0368*/ 	.short	0x010a
        /*036a*/ 	.byte	0x05
	.zero		1


	//   ....[39]....
        /*036c*/ 	.word	0x00002ab0
        /*0370*/ 	.word	0x000000ff
        /*0374*/ 	.word	0x00000000
        /*0378*/ 	.short	0x010a
        /*037a*/ 	.byte	0x05
	.zero		1


	//   ....[40]....
        /*037c*/ 	.word	0x00002b50
        /*0380*/ 	.word	0x000000ff
        /*0384*/ 	.word	0x00000000
        /*0388*/ 	.short	0x010a
        /*038a*/ 	.byte	0x05
	.zero		1


	//   ....[41]....
        /*038c*/ 	.word	0x00002bf0
        /*0390*/ 	.word	0x000000ff
        /*0394*/ 	.word	0x00000000
        /*0398*/ 	.short	0x010a
        /*039a*/ 	.byte	0x05
	.zero		1


	//   ....[42]....
        /*039c*/ 	.word	0x00002ca0
        /*03a0*/ 	.word	0x00000000
        /*03a4*/ 	.word	0x00000000
        /*03a8*/ 	.short	0x010a
        /*03aa*/ 	.byte	0xff
	.zero		1


	//   ....[43]....
        /*03ac*/ 	.word	0x00002df0
        /*03b0*/ 	.word	0x000000ff
        /*03b4*/ 	.word	0x000000b8
        /*03b8*/ 	.short	0x010a
        /*03ba*/ 	.byte	0x04
	.zero		1


	//   ....[44]....
        /*03bc*/ 	.word	0x00002e90
        /*03c0*/ 	.word	0x000000ff
        /*03c4*/ 	.word	0x000000b0
        /*03c8*/ 	.short	0x010a
        /*03ca*/ 	.byte	0x04
	.zero		1


	//   ....[45]....
        /*03cc*/ 	.word	0x00002f30
        /*03d0*/ 	.word	0x000000ff
        /*03d4*/ 	.word	0x00000000
        /*03d8*/ 	.short	0x0101
        /*03da*/ 	.byte	0x05
	.zero		1


	//   ....[46]....
        /*03dc*/ 	.word	0x00002f70
        /*03e0*/ 	.word	0x000000ff
        /*03e4*/ 	.word	0x000000b8
        /*03e8*/ 	.short	0x0106
        /*03ea*/ 	.byte	0x04
	.zero		1


	//   ....[47]....
        /*03ec*/ 	.word	0x00002fb0
        /*03f0*/ 	.word	0x00000000
        /*03f4*/ 	.word	0x000000b8
        /*03f8*/ 	.short	0x010a
        /*03fa*/ 	.byte	0xff
	.zero		1


	//   ....[48]....
        /*03fc*/ 	.word	0x00003520
        /*0400*/ 	.word	0x000000ff
        /*0404*/ 	.word	0x000000b0
        /*0408*/ 	.short	0x010a
        /*040a*/ 	.byte	0x14
	.zero		1


	//   ....[49]....
        /*040c*/ 	.word	0x000035d0
        /*0410*/ 	.word	0x000000ff
        /*0414*/ 	.word	0x00000000
        /*0418*/ 	.short	0x0101
        /*041a*/ 	.byte	0x19
	.zero		1


	//   ....[50]....
        /*041c*/ 	.word	0x000035e0
        /*0420*/ 	.word	0x000000ff
        /*0424*/ 	.word	0x000000d0
        /*0428*/ 	.short	0x010a
        /*042a*/ 	.byte	0x18
	.zero		1


	//   ....[51]....
        /*042c*/ 	.word	0x00003690
        /*0430*/ 	.word	0x000000ff
        /*0434*/ 	.word	0x00000000
        /*0438*/ 	.short	0x010a
        /*043a*/ 	.byte	0x04
	.zero		1


	//   ....[52]....
        /*043c*/ 	.word	0x000036e0
        /*0440*/ 	.word	0x000000ff
        /*0444*/ 	.word	0x00000000
        /*0448*/ 	.short	0x010a
        /*044a*/ 	.byte	0x12
	.zero		1


	//   ....[53]....
        /*044c*/ 	.word	0x00003830
        /*0450*/ 	.word	0x000000ff
        /*0454*/ 	.word	0x00000000
        /*0458*/ 	.short	0x010a
        /*045a*/ 	.byte	0x05
	.zero		1


	//   ....[54]....
        /*045c*/ 	.word	0x00003b30
        /*0460*/ 	.word	0x000000ff
        /*0464*/ 	.word	0x00000000
        /*0468*/ 	.short	0x010a
        /*046a*/ 	.byte	0x04
	.zero		1


	//   ....[55]....
        /*046c*/ 	.word	0x00003bc0
        /*0470*/ 	.word	0x000000ff
        /*0474*/ 	.word	0x00000000
        /*0478*/ 	.short	0x010a
        /*047a*/ 	.byte	0x04
	.zero		1


	//   ....[56]....
        /*047c*/ 	.word	0x00004190
        /*0480*/ 	.word	0x000000ff
        /*0484*/ 	.word	0x000000b0
        /*0488*/ 	.short	0x010a
        /*048a*/ 	.byte	0x14
	.zero		1


	//   ....[57]....
        /*048c*/ 	.word	0x00004230
        /*0490*/ 	.word	0x000000ff
        /*0494*/ 	.word	0x00000000
        /*0498*/ 	.short	0x0101
        /*049a*/ 	.byte	0x2f
	.zero		1


	//   ....[58]....
        /*049c*/ 	.word	0x00004780
        /*04a0*/ 	.word	0x000000ff
        /*04a4*/ 	.word	0x000000a8
        /*04a8*/ 	.short	0x010a
        /*04aa*/ 	.byte	0x14
	.zero		1


	//   ....[59]....
        /*04ac*/ 	.word	0x00004920
        /*04b0*/ 	.word	0x000000ff
        /*04b4*/ 	.word	0x00000080
        /*04b8*/ 	.short	0x010a
        /*04ba*/ 	.byte	0x14
	.zero		1


	//   ....[60]....
        /*04bc*/ 	.word	0x00004bf0
        /*04c0*/ 	.word	0x000000ff
        /*04c4*/ 	.word	0x00000060
        /*04c8*/ 	.short	0x010b
        /*04ca*/ 	.byte	0x14
	.zero		1


	//   ....[61]....
        /*04cc*/ 	.word	0x00004c00
        /*04d0*/ 	.word	0x000000ff
        /*04d4*/ 	.word	0x00000000
        /*04d8*/ 	.short	0x0101
        /*04da*/ 	.byte	0x35
	.zero		1


	//   ....[62]....
        /*04dc*/ 	.word	0x00004c20
        /*04e0*/ 	.word	0x000000ff
        /*04e4*/ 	.word	0x00000088
        /*04e8*/ 	.short	0x010a
        /*04ea*/ 	.byte	0x14
	.zero		1


	//   ....[63]....
        /*04ec*/ 	.word	0x00004d70
        /*04f0*/ 	.word	0x000000ff
        /*04f4*/ 	.word	0x00000068
        /*04f8*/ 	.short	0x010b
        /*04fa*/ 	.byte	0x14
	.zero		1


	//   ....[64]....
        /*04fc*/ 	.word	0x00004d80
        /*0500*/ 	.word	0x000000ff
        /*0504*/ 	.word	0x00000000
        /*0508*/ 	.short	0x0101
        /*050a*/ 	.byte	0x32
	.zero		1


	//   ....[65]....
        /*050c*/ 	.word	0x00004da0
        /*0510*/ 	.word	0x000000ff
        /*0514*/ 	.word	0x00000090
        /*0518*/ 	.short	0x010a
        /*051a*/ 	.byte	0x14
	.zero		1


	//   ....[66]....
        /*051c*/ 	.word	0x00004f10
        /*0520*/ 	.word	0x000000ff
        /*0524*/ 	.word	0x00000070
        /*0528*/ 	.short	0x010b
        /*052a*/ 	.byte	0x14
	.zero		1


	//   ....[67]....
        /*052c*/ 	.word	0x00004f20
        /*0530*/ 	.word	0x000000ff
        /*0534*/ 	.word	0x00000000
        /*0538*/ 	.short	0x0101
        /*053a*/ 	.byte	0x31
	.zero		1


	//   ....[68]....
        /*053c*/ 	.word	0x00004f30
        /*0540*/ 	.word	0x000000ff
        /*0544*/ 	.word	0x00000098
        /*0548*/ 	.short	0x010a
        /*054a*/ 	.byte	0x14
	.zero		1


	//   ....[69]....
        /*054c*/ 	.word	0x000050e0
        /*0550*/ 	.word	0x000000ff
        /*0554*/ 	.word	0x00000078
        /*0558*/ 	.short	0x010b
        /*055a*/ 	.byte	0x14
	.zero		1


	//   ....[70]....
        /*055c*/ 	.word	0x000050f0
        /*0560*/ 	.word	0x000000ff
        /*0564*/ 	.word	0x00000000
        /*0568*/ 	.short	0x0101
        /*056a*/ 	.byte	0x30
	.zero		1


	//   ....[71]....
        /*056c*/ 	.word	0x00005120
        /*0570*/ 	.word	0x000000ff
        /*0574*/ 	.word	0x00000080
        /*0578*/ 	.short	0x010a
        /*057a*/ 	.byte	0x14
	.zero		1


	//   ....[72]....
        /*057c*/ 	.word	0x00005140
        /*0580*/ 	.word	0x000000ff
        /*0584*/ 	.word	0x00000088
        /*0588*/ 	.short	0x010a
        /*058a*/ 	.byte	0x14
	.zero		1


	//   ....[73]....
        /*058c*/ 	.word	0x00005160
        /*0590*/ 	.word	0x000000ff
        /*0594*/ 	.word	0x00000090
        /*0598*/ 	.short	0x010a
        /*059a*/ 	.byte	0x14
	.zero		1


	//   ....[74]....
        /*059c*/ 	.word	0x000051a0
        /*05a0*/ 	.word	0x00000000
        /*05a4*/ 	.word	0x00000098
        /*05a8*/ 	.short	0x010a
        /*05aa*/ 	.byte	0xff
	.zero		1


	//   ....[75]....
        /*05ac*/ 	.word	0x00005520
        /*05b0*/ 	.word	0x000000ff
        /*05b4*/ 	.word	0x000000b0
        /*05b8*/ 	.short	0x010a
        /*05ba*/ 	.byte	0x31
	.zero		1


	//   ....[76]....
        /*05bc*/ 	.word	0x000055f0
        /*05c0*/ 	.word	0x000000ff
        /*05c4*/ 	.word	0x00000000
        /*05c8*/ 	.short	0x0101
        /*05ca*/ 	.byte	0x04
	.zero		1


	//   ....[77]....
        /*05cc*/ 	.word	0x00006270
        /*05d0*/ 	.word	0x000000ff
        /*05d4*/ 	.word	0x00000060
        /*05d8*/ 	.short	0x010a
        /*05da*/ 	.byte	0x31
	.zero		1


	//   ....[78]....
        /*05dc*/ 	.word	0x00006320
        /*05e0*/ 	.word	0x00000038
        /*05e4*/ 	.word	0x000000c0
        /*05e8*/ 	.short	0x010a
        /*05ea*/ 	.byte	0xff
	.zero		1


	//   ....[79]....
        /*05ec*/ 	.word	0x00006530
        /*05f0*/ 	.word	0x000000ff
        /*05f4*/ 	.word	0x00000060
        /*05f8*/ 	.short	0x010a
        /*05fa*/ 	.byte	0x31
	.zero		1


	//   ....[80]....
        /*05fc*/ 	.word	0x00006620
        /*0600*/ 	.word	0x00000038
        /*0604*/ 	.word	0x000000c0
        /*0608*/ 	.short	0x010a
        /*060a*/ 	.byte	0xff
	.zero		1


	//   ....[81]....
        /*060c*/ 	.word	0x00007120
        /*0610*/ 	.word	0x00000000
        /*0614*/ 	.word	0x00000000
        /*0618*/ 	.short	0x0101
        /*061a*/ 	.byte	0xff
	.zero		1


	//   ....[82]....
        /*061c*/ 	.word	0x00007130
        /*0620*/ 	.word	0x00000002
        /*0624*/ 	.word	0x00000060
        /*0628*/ 	.short	0x010a
        /*062a*/ 	.byte	0xff
	.zero		1


	//   ....[83]....
        /*062c*/ 	.word	0x00007210
        /*0630*/ 	.word	0x00000002
        /*0634*/ 	.word	0x00000060
        /*0638*/ 	.short	0x010a
        /*063a*/ 	.byte	0xff
	.zero		1


	//   ....[84]....
        /*063c*/ 	.word	0x00007da0
        /*0640*/ 	.word	0x00000000
        /*0644*/ 	.word	0x00000000
        /*0648*/ 	.short	0x0101
        /*064a*/ 	.byte	0xff
	.zero		1


	//   ....[85]....
        /*064c*/ 	.word	0x00007dc0
        /*0650*/ 	.word	0x00000006
        /*0654*/ 	.word	0x00000060
        /*0658*/ 	.short	0x010a
        /*065a*/ 	.byte	0xff
	.zero		1


	//   ....[86]....
        /*065c*/ 	.word	0x00007e90
        /*0660*/ 	.word	0x00000006
        /*0664*/ 	.word	0x00000060
        /*0668*/ 	.short	0x010a
        /*066a*/ 	.byte	0xff
	.zero		1


	//   ....[87]....
        /*066c*/ 	.word	0x00008a10
        /*0670*/ 	.word	0x00000000
        /*0674*/ 	.word	0x00000000
        /*0678*/ 	.short	0x0101
        /*067a*/ 	.byte	0xff
	.zero		1


	//   ....[88]....
        /*067c*/ 	.word	0x00008a30
        /*0680*/ 	.word	0x00000002
        /*0684*/ 	.word	0x00000060
        /*0688*/ 	.short	0x010a
        /*068a*/ 	.byte	0xff
	.zero		1


	//   ....[89]....
        /*068c*/ 	.word	0x00008b00
        /*0690*/ 	.word	0x00000002
        /*0694*/ 	.word	0x00000060
        /*0698*/ 	.short	0x010a
        /*069a*/ 	.byte	0xff
	.zero		1


	//   ....[90]....
        /*069c*/ 	.word	0x00008f10
        /*06a0*/ 	.word	0x000000ff
        /*06a4*/ 	.word	0x00000000
        /*06a8*/ 	.short	0x0101
        /*06aa*/ 	.byte	0x04
	.zero		1


	//   ....[91]....
        /*06ac*/ 	.word	0x000096f0
        /*06b0*/ 	.word	0x00000000
        /*06b4*/ 	.word	0x00000000
        /*06b8*/ 	.short	0x0101
        /*06ba*/ 	.byte	0xff
	.zero		1


	//   ....[92]....
        /*06bc*/ 	.word	0x00009970
        /*06c0*/ 	.word	0x000000ff
        /*06c4*/ 	.word	0x00000000
        /*06c8*/ 	.short	0x0101
        /*06ca*/ 	.byte	0x04
	.zero		1


	//   ....[93]....
        /*06cc*/ 	.word	0x000099a0
        /*06d0*/ 	.word	0x00000000
        /*06d4*/ 	.word	0x00000030
        /*06d8*/ 	.short	0x010a
        /*06da*/ 	.byte	0xff
	.zero		1


	//   ....[94]....
        /*06dc*/ 	.word	0x00009a00
        /*06e0*/ 	.word	0x00000000
        /*06e4*/ 	.word	0x00000030
        /*06e8*/ 	.short	0x010a
        /*06ea*/ 	.byte	0xff
	.zero		1


	//   ....[95]....
        /*06ec*/ 	.word	0x00009a60
        /*06f0*/ 	.word	0x00000000
        /*06f4*/ 	.word	0x000000b0
        /*06f8*/ 	.short	0x010a
        /*06fa*/ 	.byte	0xff
	.zero		1


	//   ....[96]....
        /*06fc*/ 	.word	0x00009ac0
        /*0700*/ 	.word	0x00000000
        /*0704*/ 	.word	0x00000000
        /*0708*/ 	.short	0x010a
        /*070a*/ 	.byte	0xff
	.zero		1


	//   ....[97]....
        /*070c*/ 	.word	0x00009b20
        /*0710*/ 	.word	0x00000000
        /*0714*/ 	.word	0x00000000
        /*0718*/ 	.short	0x010a
        /*071a*/ 	.byte	0xff
	.zero		1


	//   ....[98]....
        /*071c*/ 	.word	0x00009b80
        /*0720*/ 	.word	0x00000000
        /*0724*/ 	.word	0x00000000
        /*0728*/ 	.short	0x010a
        /*072a*/ 	.byte	0xff
	.zero		1


	//   ....[99]....
        /*072c*/ 	.word	0x00009be0
        /*0730*/ 	.word	0x00000000
        /*0734*/ 	.word	0x00000000
        /*0738*/ 	.short	0x010a
        /*073a*/ 	.byte	0xff
	.zero		1


	//   ....[100]....
        /*073c*/ 	.word	0x00009c40
        /*0740*/ 	.word	0x00000000
        /*0744*/ 	.word	0x00000000
        /*0748*/ 	.short	0x010a
        /*074a*/ 	.byte	0xff
	.zero		1


	//   ....[101]....
        /*074c*/ 	.word	0x00009ca0
        /*0750*/ 	.word	0x00000004
        /*0754*/ 	.word	0x000000b8
        /*0758*/ 	.short	0x010a
        /*075a*/ 	.byte	0xff
	.zero		1


	//   ....[102]....
        /*075c*/ 	.word	0x00009d00
        /*0760*/ 	.word	0x00000004
        /*0764*/ 	.word	0x000000b0
        /*0768*/ 	.short	0x010a
        /*076a*/ 	.byte	0xff
	.zero		1


	//   ....[103]....
        /*076c*/ 	.word	0x00009d60
        /*0770*/ 	.word	0x00000000
        /*0774*/ 	.word	0x000000b0
        /*0778*/ 	.short	0x010a
        /*077a*/ 	.byte	0xff
	.zero		1


	//   ....[104]....
        /*077c*/ 	.word	0x00009dc0
        /*0780*/ 	.word	0x00000004
        /*0784*/ 	.word	0x000000d0
        /*0788*/ 	.short	0x010a
        /*078a*/ 	.byte	0xff
	.zero		1


	//   ....[105]....
        /*078c*/ 	.word	0x00009e20
        /*0790*/ 	.word	0x00000000
        /*0794*/ 	.word	0x00000000
        /*0798*/ 	.short	0x010a
        /*079a*/ 	.byte	0xff
	.zero		1


	//   ....[106]....
        /*079c*/ 	.word	0x00009e80
        /*07a0*/ 	.word	0x00000000
        /*07a4*/ 	.word	0x00000000
        /*07a8*/ 	.short	0x010a
        /*07aa*/ 	.byte	0xff
	.zero		1


	//   ....[107]....
        /*07ac*/ 	.word	0x00009ee0
        /*07b0*/ 	.word	0x00000000
        /*07b4*/ 	.word	0x00000000
        /*07b8*/ 	.short	0x010a
        /*07ba*/ 	.byte	0xff
	.zero		1


	//   ....[108]....
        /*07bc*/ 	.word	0x00009f40
        /*07c0*/ 	.word	0x00000000
        /*07c4*/ 	.word	0x000000b0
        /*07c8*/ 	.short	0x010a
        /*07ca*/ 	.byte	0xff
	.zero		1


	//   ....[109]....
        /*07cc*/ 	.word	0x00009fa0
        /*07d0*/ 	.word	0x00000000
        /*07d4*/ 	.word	0x000000a8
        /*07d8*/ 	.short	0x010a
        /*07da*/ 	.byte	0xff
	.zero		1


	//   ....[110]....
        /*07dc*/ 	.word	0x0000a000
        /*07e0*/ 	.word	0x00000002
        /*07e4*/ 	.word	0x00000080
        /*07e8*/ 	.short	0x010a
        /*07ea*/ 	.byte	0xff
	.zero		1


	//   ....[111]....
        /*07ec*/ 	.word	0x0000a060
        /*07f0*/ 	.word	0x00000002
        /*07f4*/ 	.word	0x00000088
        /*07f8*/ 	.short	0x010a
        /*07fa*/ 	.byte	0xff
	.zero		1


	//   ....[112]....
        /*07fc*/ 	.word	0x0000a0c0
        /*0800*/ 	.word	0x00000002
        /*0804*/ 	.word	0x00000090
        /*0808*/ 	.short	0x010a
        /*080a*/ 	.byte	0xff
	.zero		1


	//   ....[113]....
        /*080c*/ 	.word	0x0000a120
        /*0810*/ 	.word	0x00000000
        /*0814*/ 	.word	0x00000098
        /*0818*/ 	.short	0x010a
        /*081a*/ 	.byte	0xff
	.zero		1


	//   ....[114]....
        /*081c*/ 	.word	0x0000a180
        /*0820*/ 	.word	0x00000000
        /*0824*/ 	.word	0x00000080
        /*0828*/ 	.short	0x010a
        /*082a*/ 	.byte	0xff
	.zero		1


	//   ....[115]....
        /*082c*/ 	.word	0x0000a1e0
        /*0830*/ 	.word	0x00000000
        /*0834*/ 	.word	0x00000088
        /*0838*/ 	.short	0x010a
        /*083a*/ 	.byte	0xff
	.zero		1


	//   ....[116]....
        /*083c*/ 	.word	0x0000a240
        /*0840*/ 	.word	0x00000000
        /*0844*/ 	.word	0x00000090
        /*0848*/ 	.short	0x010a
        /*084a*/ 	.byte	0xff
	.zero		1


	//   ....[117]....
        /*084c*/ 	.word	0x0000a2a0
        /*0850*/ 	.word	0x00000000
        /*0854*/ 	.word	0x000000b0
        /*0858*/ 	.short	0x010a
        /*085a*/ 	.byte	0xff
	.zero		1


	//   ....[118]....
        /*085c*/ 	.word	0x0000a300
        /*0860*/ 	.word	0x00000002
        /*0864*/ 	.word	0x00000060
        /*0868*/ 	.short	0x010a
        /*086a*/ 	.byte	0xff
	.zero		1


	//   ....[119]....
        /*086c*/ 	.word	0x0000a350
        /*0870*/ 	.word	0x00000038
        /*0874*/ 	.word	0x000000c0
        /*0878*/ 	.short	0x010a
        /*087a*/ 	.byte	0xff
	.zero		1


	//   ....[120]....
        /*087c*/ 	.word	0x0000a3a0
        /*0880*/ 	.word	0x00000002
        /*0884*/ 	.word	0x00000060
        /*0888*/ 	.short	0x010a
        /*088a*/ 	.byte	0xff
	.zero		1


	//   ....[121]....
        /*088c*/ 	.word	0x0000a3f0
        /*0890*/ 	.word	0x00000006
        /*0894*/ 	.word	0x00000060
        /*0898*/ 	.short	0x010a
        /*089a*/ 	.byte	0xff
	.zero		1


	//   ....[122]....
        /*089c*/ 	.word	0x0000a440
        /*08a0*/ 	.word	0x00000002
        /*08a4*/ 	.word	0x00000060
        /*08a8*/ 	.short	0x010a
        /*08aa*/ 	.byte	0xff
	.zero		1


	//----- nvinfo : EIATTR_NUM_MBARRIERS
	.align		4
.L_47:
        /*08ac*/ 	.byte	0x03, 0x38
        /*08ae*/ 	.short	0x001c


	//----- nvinfo : EIATTR_EXIT_INSTR_OFFSETS
	.align		4
        /*08b0*/ 	.byte	0x04, 0x1c
        /*08b2*/ 	.short	(.L_49 - .L_48)


	//   ....[0]....
.L_48:
        /*08b4*/ 	.word	0x00002cd0


	//   ....[1]....
        /*08b8*/ 	.word	0x00002f80


	//   ....[2]....
        /*08bc*/ 	.word	0x00002fe0


	//   ....[3]....
        /*08c0*/ 	.word	0x00003e30


	//   ....[4]....
        /*08c4*/ 	.word	0x000051d0


	//   ....[5]....
        /*08c8*/ 	.word	0x00005210


	//   ....[6]....
        /*08cc*/ 	.word	0x00009850


	//   ....[7]....
        /*08d0*/ 	.word	0x000098d0


	//   ....[8]....
        /*08d4*/ 	.word	0x00009900


	//   ....[9]....
        /*08d8*/ 	.word	0x00009980


	//----- nvinfo : EIATTR_MAX_THREADS
	.align		4
.L_49:
        /*08dc*/ 	.byte	0x04, 0x05
        /*08de*/ 	.short	(.L_51 - .L_50)
.L_50:
        /*08e0*/ 	.word	0x00000100
        /*08e4*/ 	.word	0x00000001
        /*08e8*/ 	.word	0x00000001


	//----- nvinfo : EIATTR_CRS_STACK_SIZE
	.align		4
.L_51:
        /*08ec*/ 	.byte	0x04, 0x1e
        /*08ee*/ 	.short	(.L_53 - .L_52)
.L_52:
        /*08f0*/ 	.word	0x00000000


	//----- nvinfo : EIATTR_CBANK_PARAM_SIZE
	.align		4
.L_53:
        /*08f4*/ 	.byte	0x03, 0x19
        /*08f6*/ 	.short	0x0900


	//----- nvinfo : EIATTR_PARAM_CBANK
	.align		4
        /*08f8*/ 	.byte	0x04, 0x0a
        /*08fa*/ 	.short	(.L_55 - .L_54)
	.align		4
.L_54:
        /*08fc*/ 	.word	index@(.nv.constant0._ZN7cutlass13device_kernelINS_4conv6kernel13ConvUniversalINS1_16ConvProblemShapeILNS1_8OperatorE0ELi3EEENS1_10collective14CollectiveConvINS1_47MainloopSm100TmaUmmaWarpSpecializedImplicitGemmILS5_0ELi6ELi3ELi1ELi2EN4cute5tupleIJNSA_1CILi1EEESD_SD_EEEEENSB_IJNSC_ILi128EEESG_NSB_IJNSC_ILi64EEEEEEEEENS_6half_tESK_NSA_8TiledMMAINSA_8MMA_AtomIJNSA_20SM100_MMA_F16BF16_SSISK_SK_fLi128ELi128ELNSA_4UMMA5MajorE0ELSP_0ELNSO_7ScaleInE0ELSQ_0EEEEEENSA_6LayoutISE_NSB_IJNSC_ILi0EEESU_SU_EEEEENSB_IJNSA_10UnderscoreESX_SX_EEEEENS7_6detail27Sm100ImplicitGemmTileTraitsINSA_20SM90_TMA_LOAD_IM2COLENSA_14ComposedLayoutINSA_7SwizzleILi3ELi4ELi3EEENSA_18smem_ptr_flag_bitsILi16EEENST_INSB_IJNSC_ILi8EEESH_EEENSB_IJSH_SD_EEEEEEEvEENS11_INSA_13SM90_TMA_LOADES1C_vEEEENS_8epilogue10collective18CollectiveEpilogueINS1H_23Sm100TmaWarpSpecializedILi4ELi2ELi32ELb1ELb0EEEJSJ_NSB_IJNST_ISG_SD_EENST_INSC_ILi32EEESD_EEEEESK_NSB_IJNSB_IJllllEEESD_SU_EEESK_S1R_NS1H_6fusion15FusionCallbacksIS1L_NS1S_17LinearCombinationISK_fSK_fLNS_15FloatRoundStyleE2EEESJ_S1P_JEEENSA_5SM1004TMEM4LOAD26SM100_TMEM_LOAD_32dp32b32xES12_NS13_INS14_ILi2ELi4ELi3EEES17_NST_INSB_IJS18_S1N_EEENSB_IJS1N_SD_EEEEEEENSA_39AutoVectorizingCopyWithAssumedAlignmentILi128EEENSA_21SM90_TMA_STORE_IM2COLES26_S28_S28_EEEvvEEEEvNT_6ParamsE)
        /*0900*/ 	.short	0x0380
        /*0902*/ 	.short	0x0900


	//----- nvinfo : EIATTR_SW_WAR
	.align		4
.L_55:
        /*0904*/ 	.byte	0x04, 0x36
        /*0906*/ 	.short	(.L_57 - .L_56)
.L_56:
        /*0908*/ 	.word	0x00000008
.L_57:


//--------------------- .nv.callgraph             --------------------------
	.section	.nv.callgraph,"",@"SHT_CUDA_CALLGRAPH"
	.align	4
	.sectionentsize	8
	.align		4
        /*0000*/ 	.word	0x00000000
	.align		4
        /*0004*/ 	.word	0xffffffff
	.align		4
        /*0008*/ 	.word	index@(_ZN7cutlass13device_kernelINS_4conv6kernel13ConvUniversalINS1_16ConvProblemShapeILNS1_8OperatorE0ELi3EEENS1_10collective14CollectiveConvINS1_47MainloopSm100TmaUmmaWarpSpecializedImplicitGemmILS5_0ELi6ELi3ELi1ELi2EN4cute5tupleIJNSA_1CILi1EEESD_SD_EEEEENSB_IJNSC_ILi128EEESG_NSB_IJNSC_ILi64EEEEEEEEENS_6half_tESK_NSA_8TiledMMAINSA_8MMA_AtomIJNSA_20SM100_MMA_F16BF16_SSISK_SK_fLi128ELi128ELNSA_4UMMA5MajorE0ELSP_0ELNSO_7ScaleInE0ELSQ_0EEEEEENSA_6LayoutISE_NSB_IJNSC_ILi0EEESU_SU_EEEEENSB_IJNSA_10UnderscoreESX_SX_EEEEENS7_6detail27Sm100ImplicitGemmTileTraitsINSA_20SM90_TMA_LOAD_IM2COLENSA_14ComposedLayoutINSA_7SwizzleILi3ELi4ELi3EEENSA_18smem_ptr_flag_bitsILi16EEENST_INSB_IJNSC_ILi8EEESH_EEENSB_IJSH_SD_EEEEEEEvEENS11_INSA_13SM90_TMA_LOADES1C_vEEEENS_8epilogue10collective18CollectiveEpilogueINS1H_23Sm100TmaWarpSpecializedILi4ELi2ELi32ELb1ELb0EEEJSJ_NSB_IJNST_ISG_SD_EENST_INSC_ILi32EEESD_EEEEESK_NSB_IJNSB_IJllllEEESD_SU_EEESK_S1R_NS1H_6fusion15FusionCallbacksIS1L_NS1S_17LinearCombinationISK_fSK_fLNS_15FloatRoundStyleE2EEESJ_S1P_JEEENSA_5SM1004TMEM4LOAD26SM100_TMEM_LOAD_32dp32b32xES12_NS13_INS14_ILi2ELi4ELi3EEES17_NST_INSB_IJS18_S1N_EEENSB_IJS1N_SD_EEEEEEENSA_39AutoVectorizingCopyWithAssumedAlignmentILi128EEENSA_21SM90_TMA_STORE_IM2COLES26_S28_S28_EEEvvEEEEvNT_6ParamsE)
	.align		4
        /*000c*/ 	.word	index@(__assertfail)
	.align		4
        /*0010*/ 	.word	0x00000000
	.align		4
        /*0014*/ 	.word	0xfffffffe
	.align		4
        /*0018*/ 	.word	0x00000000
	.align		4
        /*001c*/ 	.word	0xfffffffd
	.align		4
        /*0020*/ 	.word	0x00000000
	.align		4
        /*0024*/ 	.word	0xfffffffc


//--------------------- .nv.constant4             --------------------------
	.section	.nv.constant4,"a",@progbits
	.align	8
	.align		8
.nv.constant4:
        /*0000*/ 	.dword	__assertfail
	.align		8
        /*0008*/ 	.dword	__unnamed_1
	.align		8
        /*0010*/ 	.dword	__unnamed_2
	.align		8
        /*0018*/ 	.dword	_ZN39_INTERNAL_5a04f8cf_4_k_cu_767f3329_38754cuda3std3__45__cpo5beginE
	.align		8
        /*0020*/ 	.dword	_ZN39_INTERNAL_5a04f8cf_4_k_cu_767f3329_38754cuda3std3__45__cpo3endE
	.align		8
        /*0028*/ 	.dword	_ZN39_INTERNAL_5a04f8cf_4_k_cu_767f3329_38754cuda3std3__45__cpo6cbeginE
	.align		8
        /*0030*/ 	.dword	_ZN39_INTERNAL_5a04f8cf_4_k_cu_767f3329_38754cuda3std3__45__cpo4cendE
	.align		8
        /*0038*/ 	.dword	_ZN39_INTERNAL_5a04f8cf_4_k_cu_767f3329_38754cuda3std3__441_GLOBAL__N__5a04f8cf_4_k_cu_767f3329_38756ignoreE
	.align		8
        /*0040*/ 	.dword	_ZN39_INTERNAL_5a04f8cf_4_k_cu_767f3329_38754cuda3std3__419piecewise_constructE
	.align		8
        /*0048*/ 	.dword	_ZN39_INTERNAL_5a04f8cf_4_k_cu_767f3329_38754cuda3std3__48in_placeE
	.align		8
        /*0050*/ 	.dword	_ZN39_INTERNAL_5a04f8cf_4_k_cu_767f3329_38754cuda3std6ranges3__45__cpo4swapE
	.align		8
        /*0058*/ 	.dword	_ZN39_INTERNAL_5a04f8cf_4_k_cu_767f3329_38754cuda3std6ranges3__45__cpo9iter_moveE
	.align		8
        /*0060*/ 	.dword	_ZN39_INTERNAL_5a04f8cf_4_k_cu_767f3329_38754cute7productE
	.align		8
        /*0068*/ 	.dword	_ZN39_INTERNAL_5a04f8cf_4_k_cu_767f3329_38754cute1_E
	.align		8
        /*0070*/ 	.dword	$str$27
	.align		8
        /*0078*/ 	.dword	$str$28
	.align		8
        /*0080*/ 	.dword	$str$29
	.align		8
        /*0088*/ 	.dword	$str$30


//--------------------- .text._ZN7cutlass13device_kernelINS_4conv6kernel13ConvUniversalINS1_16ConvProblemShapeILNS1_8OperatorE0ELi3EEENS1_10collective14CollectiveConvINS1_47MainloopSm100TmaUmmaWarpSpecializedImplicitGemmILS5_0ELi6ELi3ELi1ELi2EN4cute5tupleIJNSA_1CILi1EEESD_SD_EEEEENSB_IJNSC_ILi128EEESG_NSB_IJNSC_ILi64EEEEEEEEENS_6half_tESK_NSA_8TiledMMAINSA_8MMA_AtomIJNSA_20SM100_MMA_F16BF16_SSISK_SK_fLi128ELi128ELNSA_4UMMA5MajorE0ELSP_0ELNSO_7ScaleInE0ELSQ_0EEEEEENSA_6LayoutISE_NSB_IJNSC_ILi0EEESU_SU_EEEEENSB_IJNSA_10UnderscoreESX_SX_EEEEENS7_6detail27Sm100ImplicitGemmTileTraitsINSA_20SM90_TMA_LOAD_IM2COLENSA_14ComposedLayoutINSA_7SwizzleILi3ELi4ELi3EEENSA_18smem_ptr_flag_bitsILi16EEENST_INSB_IJNSC_ILi8EEESH_EEENSB_IJSH_SD_EEEEEEEvEENS11_INSA_13SM90_TMA_LOADES1C_vEEEENS_8epilogue10collective18CollectiveEpilogueINS1H_23Sm100TmaWarpSpecializedILi4ELi2ELi32ELb1ELb0EEEJSJ_NSB_IJNST_ISG_SD_EENST_INSC_ILi32EEESD_EEEEESK_NSB_IJNSB_IJllllEEESD_SU_EEESK_S1R_NS1H_6fusion15FusionCallbacksIS1L_NS1S_17LinearCombinationISK_fSK_fLNS_15FloatRoundStyleE2EEESJ_S1P_JEEENSA_5SM1004TMEM4LOAD26SM100_TMEM_LOAD_32dp32b32xES12_NS13_INS14_ILi2ELi4ELi3EEES17_NST_INSB_IJS18_S1N_EEENSB_IJS1N_SD_EEEEEEENSA_39AutoVectorizingCopyWithAssumedAlignmentILi128EEENSA_21SM90_TMA_STORE_IM2COLES26_S28_S28_EEEvvEEEEvNT_6ParamsE --------------------------
	.section	.text._ZN7cutlass13device_kernelINS_4conv6kernel13ConvUniversalINS1_16ConvProblemShapeILNS1_8OperatorE0ELi3EEENS1_10collective14CollectiveConvINS1_47MainloopSm100TmaUmmaWarpSpecializedImplicitGemmILS5_0ELi6ELi3ELi1ELi2EN4cute5tupleIJNSA_1CILi1EEESD_SD_EEEEENSB_IJNSC_ILi128EEESG_NSB_IJNSC_ILi64EEEEEEEEENS_6half_tESK_NSA_8TiledMMAINSA_8MMA_AtomIJNSA_20SM100_MMA_F16BF16_SSISK_SK_fLi128ELi128ELNSA_4UMMA5MajorE0ELSP_0ELNSO_7ScaleInE0ELSQ_0EEEEEENSA_6LayoutISE_NSB_IJNSC_ILi0EEESU_SU_EEEEENSB_IJNSA_10UnderscoreESX_SX_EEEEENS7_6detail27Sm100ImplicitGemmTileTraitsINSA_20SM90_TMA_LOAD_IM2COLENSA_14ComposedLayoutINSA_7SwizzleILi3ELi4ELi3EEENSA_18smem_ptr_flag_bitsILi16EEENST_INSB_IJNSC_ILi8EEESH_EEENSB_IJSH_SD_EEEEEEEvEENS11_INSA_13SM90_TMA_LOADES1C_vEEEENS_8epilogue10collective18CollectiveEpilogueINS1H_23Sm100TmaWarpSpecializedILi4ELi2ELi32ELb1ELb0EEEJSJ_NSB_IJNST_ISG_SD_EENST_INSC_ILi32EEESD_EEEEESK_NSB_IJNSB_IJllllEEESD_SU_EEESK_S1R_NS1H_6fusion15FusionCallbacksIS1L_NS1S_17LinearCombinationISK_fSK_fLNS_15FloatRoundStyleE2EEESJ_S1P_JEEENSA_5SM1004TMEM4LOAD26SM100_TMEM_LOAD_32dp32b32xES12_NS13_INS14_ILi2ELi4ELi3EEES17_NST_INSB_IJS18_S1N_EEENSB_IJS1N_SD_EEEEEEENSA_39AutoVectorizingCopyWithAssumedAlignmentILi128EEENSA_21SM90_TMA_STORE_IM2COLES26_S28_S28_EEEvvEEEEvNT_6ParamsE,"ax",@progbits
	.align	128
.text._ZN7cutlass13device_kernelINS_4conv6kernel13ConvUniversalINS1_16ConvProblemShapeILNS1_8OperatorE0ELi3EEENS1_10collective14CollectiveConvINS1_47MainloopSm100TmaUmmaWarpSpecializedImplicitGemmILS5_0ELi6ELi3ELi1ELi2EN4cute5tupleIJNSA_1CILi1EEESD_SD_EEEEENSB_IJNSC_ILi128EEESG_NSB_IJNSC_ILi64EEEEEEEEENS_6half_tESK_NSA_8TiledMMAINSA_8MMA_AtomIJNSA_20SM100_MMA_F16BF16_SSISK_SK_fLi128ELi128ELNSA_4UMMA5MajorE0ELSP_0ELNSO_7ScaleInE0ELSQ_0EEEEEENSA_6LayoutISE_NSB_IJNSC_ILi0EEESU_SU_EEEEENSB_IJNSA_10UnderscoreESX_SX_EEEEENS7_6detail27Sm100ImplicitGemmTileTraitsINSA_20SM90_TMA_LOAD_IM2COLENSA_14ComposedLayoutINSA_7SwizzleILi3ELi4ELi3EEENSA_18smem_ptr_flag_bitsILi16EEENST_INSB_IJNSC_ILi8EEESH_EEENSB_IJSH_SD_EEEEEEEvEENS11_INSA_13SM90_TMA_LOADES1C_vEEEENS_8epilogue10collective18CollectiveEpilogueINS1H_23Sm100TmaWarpSpecializedILi4ELi2ELi32ELb1ELb0EEEJSJ_NSB_IJNST_ISG_SD_EENST_INSC_ILi32EEESD_EEEEESK_NSB_IJNSB_IJllllEEESD_SU_EEESK_S1R_NS1H_6fusion15FusionCallbacksIS1L_NS1S_17LinearCombinationISK_fSK_fLNS_15FloatRoundStyleE2EEESJ_S1P_JEEENSA_5SM1004TMEM4LOAD26SM100_TMEM_LOAD_32dp32b32xES12_NS13_INS14_ILi2ELi4ELi3EEES17_NST_INSB_IJS18_S1N_EEENSB_IJS1N_SD_EEEEEEENSA_39AutoVectorizingCopyWithAssumedAlignmentILi128EEENSA_21SM90_TMA_STORE_IM2COLES26_S28_S28_EEEvvEEEEvNT_6ParamsE:
        .type           _ZN7cutlass13device_kernelINS_4conv6kernel13ConvUniversalINS1_16ConvProblemShapeILNS1_8OperatorE0ELi3EEENS1_10collective14CollectiveConvINS1_47MainloopSm100TmaUmmaWarpSpecializedImplicitGemmILS5_0ELi6ELi3ELi1ELi2EN4cute5tupleIJNSA_1CILi1EEESD_SD_EEEEENSB_IJNSC_ILi128EEESG_NSB_IJNSC_ILi64EEEEEEEEENS_6half_tESK_NSA_8TiledMMAINSA_8MMA_AtomIJNSA_20SM100_MMA_F16BF16_SSISK_SK_fLi128ELi128ELNSA_4UMMA5MajorE0ELSP_0ELNSO_7ScaleInE0ELSQ_0EEEEEENSA_6LayoutISE_NSB_IJNSC_ILi0EEESU_SU_EEEEENSB_IJNSA_10UnderscoreESX_SX_EEEEENS7_6detail27Sm100ImplicitGemmTileTraitsINSA_20SM90_TMA_LOAD_IM2COLENSA_14ComposedLayoutINSA_7SwizzleILi3ELi4ELi3EEENSA_18smem_ptr_flag_bitsILi16EEENST_INSB_IJNSC_ILi8EEESH_EEENSB_IJSH_SD_EEEEEEEvEENS11_INSA_13SM90_TMA_LOADES1C_vEEEENS_8epilogue10collective18CollectiveEpilogueINS1H_23Sm100TmaWarpSpecializedILi4ELi2ELi32ELb1ELb0EEEJSJ_NSB_IJNST_ISG_SD_EENST_INSC_ILi32EEESD_EEEEESK_NSB_IJNSB_IJllllEEESD_SU_EEESK_S1R_NS1H_6fusion15FusionCallbacksIS1L_NS1S_17LinearCombinationISK_fSK_fLNS_15FloatRoundStyleE2EEESJ_S1P_JEEENSA_5SM1004TMEM4LOAD26SM100_TMEM_LOAD_32dp32b32xES12_NS13_INS14_ILi2ELi4ELi3EEES17_NST_INSB_IJS18_S1N_EEENSB_IJS1N_SD_EEEEEEENSA_39AutoVectorizingCopyWithAssumedAlignmentILi128EEENSA_21SM90_TMA_STORE_IM2COLES26_S28_S28_EEEvvEEEEvNT_6ParamsE,@function
        .size           _ZN7cutlass13device_kernelINS_4conv6kernel13ConvUniversalINS1_16ConvProblemShapeILNS1_8OperatorE0ELi3EEENS1_10collective14CollectiveConvINS1_47MainloopSm100TmaUmmaWarpSpecializedImplicitGemmILS5_0ELi6ELi3ELi1ELi2EN4cute5tupleIJNSA_1CILi1EEESD_SD_EEEEENSB_IJNSC_ILi128EEESG_NSB_IJNSC_ILi64EEEEEEEEENS_6half_tESK_NSA_8TiledMMAINSA_8MMA_AtomIJNSA_20SM100_MMA_F16BF16_SSISK_SK_fLi128ELi128ELNSA_4UMMA5MajorE0ELSP_0ELNSO_7ScaleInE0ELSQ_0EEEEEENSA_6LayoutISE_NSB_IJNSC_ILi0EEESU_SU_EEEEENSB_IJNSA_10UnderscoreESX_SX_EEEEENS7_6detail27Sm100ImplicitGemmTileTraitsINSA_20SM90_TMA_LOAD_IM2COLENSA_14ComposedLayoutINSA_7SwizzleILi3ELi4ELi3EEENSA_18smem_ptr_flag_bitsILi16EEENST_INSB_IJNSC_ILi8EEESH_EEENSB_IJSH_SD_EEEEEEEvEENS11_INSA_13SM90_TMA_LOADES1C_vEEEENS_8epilogue10collective18CollectiveEpilogueINS1H_23Sm100TmaWarpSpecializedILi4ELi2ELi32ELb1ELb0EEEJSJ_NSB_IJNST_ISG_SD_EENST_INSC_ILi32EEESD_EEEEESK_NSB_IJNSB_IJllllEEESD_SU_EEESK_S1R_NS1H_6fusion15FusionCallbacksIS1L_NS1S_17LinearCombinationISK_fSK_fLNS_15FloatRoundStyleE2EEESJ_S1P_JEEENSA_5SM1004TMEM4LOAD26SM100_TMEM_LOAD_32dp32b32xES12_NS13_INS14_ILi2ELi4ELi3EEES17_NST_INSB_IJS18_S1N_EEENSB_IJS1N_SD_EEEEEEENSA_39AutoVectorizingCopyWithAssumedAlignmentILi128EEENSA_21SM90_TMA_STORE_IM2COLES26_S28_S28_EEEvvEEEEvNT_6ParamsE,(.L_x_172 - _ZN7cutlass13device_kernelINS_4conv6kernel13ConvUniversalINS1_16ConvProblemShapeILNS1_8OperatorE0ELi3EEENS1_10collective14CollectiveConvINS1_47MainloopSm100TmaUmmaWarpSpecializedImplicitGemmILS5_0ELi6ELi3ELi1ELi2EN4cute5tupleIJNSA_1CILi1EEESD_SD_EEEEENSB_IJNSC_ILi128EEESG_NSB_IJNSC_ILi64EEEEEEEEENS_6half_tESK_NSA_8TiledMMAINSA_8MMA_AtomIJNSA_20SM100_MMA_F16BF16_SSISK_SK_fLi128ELi128ELNSA_4UMMA5MajorE0ELSP_0ELNSO_7ScaleInE0ELSQ_0EEEEEENSA_6LayoutISE_NSB_IJNSC_ILi0EEESU_SU_EEEEENSB_IJNSA_10UnderscoreESX_SX_EEEEENS7_6detail27Sm100ImplicitGemmTileTraitsINSA_20SM90_TMA_LOAD_IM2COLENSA_14ComposedLayoutINSA_7SwizzleILi3ELi4ELi3EEENSA_18smem_ptr_flag_bitsILi16EEENST_INSB_IJNSC_ILi8EEESH_EEENSB_IJSH_SD_EEEEEEEvEENS11_INSA_13SM90_TMA_LOADES1C_vEEEENS_8epilogue10collective18CollectiveEpilogueINS1H_23Sm100TmaWarpSpecializedILi4ELi2ELi32ELb1ELb0EEEJSJ_NSB_IJNST_ISG_SD_EENST_INSC_ILi32EEESD_EEEEESK_NSB_IJNSB_IJllllEEESD_SU_EEESK_S1R_NS1H_6fusion15FusionCallbacksIS1L_NS1S_17LinearCombinationISK_fSK_fLNS_15FloatRoundStyleE2EEESJ_S1P_JEEENSA_5SM1004TMEM4LOAD26SM100_TMEM_LOAD_32dp32b32xES12_NS13_INS14_ILi2ELi4ELi3EEES17_NST_INSB_IJS18_S1N_EEENSB_IJS1N_SD_EEEEEEENSA_39AutoVectorizingCopyWithAssumedAlignmentILi128EEENSA_21SM90_TMA_STORE_IM2COLES26_S28_S28_EEEvvEEEEvNT_6ParamsE)
        .other          _ZN7cutlass13device_kernelINS_4conv6kernel13ConvUniversalINS1_16ConvProblemShapeILNS1_8OperatorE0ELi3EEENS1_10collective14CollectiveConvINS1_47MainloopSm100TmaUmmaWarpSpecializedImplicitGemmILS5_0ELi6ELi3ELi1ELi2EN4cute5tupleIJNSA_1CILi1EEESD_SD_EEEEENSB_IJNSC_ILi128EEESG_NSB_IJNSC_ILi64EEEEEEEEENS_6half_tESK_NSA_8TiledMMAINSA_8MMA_AtomIJNSA_20SM100_MMA_F16BF16_SSISK_SK_fLi128ELi128ELNSA_4UMMA5MajorE0ELSP_0ELNSO_7ScaleInE0ELSQ_0EEEEEENSA_6LayoutISE_NSB_IJNSC_ILi0EEESU_SU_EEEEENSB_IJNSA_10UnderscoreESX_SX_EEEEENS7_6detail27Sm100ImplicitGemmTileTraitsINSA_20SM90_TMA_LOAD_IM2COLENSA_14ComposedLayoutINSA_7SwizzleILi3ELi4ELi3EEENSA_18smem_ptr_flag_bitsILi16EEENST_INSB_IJNSC_ILi8EEESH_EEENSB_IJSH_SD_EEEEEEEvEENS11_INSA_13SM90_TMA_LOADES1C_vEEEENS_8epilogue10collective18CollectiveEpilogueINS1H_23Sm100TmaWarpSpecializedILi4ELi2ELi32ELb1ELb0EEEJSJ_NSB_IJNST_ISG_SD_EENST_INSC_ILi32EEESD_EEEEESK_NSB_IJNSB_IJllllEEESD_SU_EEESK_S1R_NS1H_6fusion15FusionCallbacksIS1L_NS1S_17LinearCombinationISK_fSK_fLNS_15FloatRoundStyleE2EEESJ_S1P_JEEENSA_5SM1004TMEM4LOAD26SM100_TMEM_LOAD_32dp32b32xES12_NS13_INS14_ILi2ELi4ELi3EEES17_NST_INSB_IJS18_S1N_EEENSB_IJS1N_SD_EEEEEEENSA_39AutoVectorizingCopyWithAssumedAlignmentILi128EEENSA_21SM90_TMA_STORE_IM2COLES26_S28_S28_EEEvvEEEEvNT_6ParamsE,@"STO_CUDA_ENTRY STV_DEFAULT"
_ZN7cutlass13device_kernelINS_4conv6kernel13ConvUniversalINS1_16ConvProblemShapeILNS1_8OperatorE0ELi3EEENS1_10collective14CollectiveConvINS1_47MainloopSm100TmaUmmaWarpSpecializedImplicitGemmILS5_0ELi6ELi3ELi1ELi2EN4cute5tupleIJNSA_1CILi1EEESD_SD_EEEEENSB_IJNSC_ILi128EEESG_NSB_IJNSC_ILi64EEEEEEEEENS_6half_tESK_NSA_8TiledMMAINSA_8MMA_AtomIJNSA_20SM100_MMA_F16BF16_SSISK_SK_fLi128ELi128ELNSA_4UMMA5MajorE0ELSP_0ELNSO_7ScaleInE0ELSQ_0EEEEEENSA_6LayoutISE_NSB_IJNSC_ILi0EEESU_SU_EEEEENSB_IJNSA_10UnderscoreESX_SX_EEEEENS7_6detail27Sm100ImplicitGemmTileTraitsINSA_20SM90_TMA_LOAD_IM2COLENSA_14ComposedLayoutINSA_7SwizzleILi3ELi4ELi3EEENSA_18smem_ptr_flag_bitsILi16EEENST_INSB_IJNSC_ILi8EEESH_EEENSB_IJSH_SD_EEEEEEEvEENS11_INSA_13SM90_TMA_LOADES1C_vEEEENS_8epilogue10collective18CollectiveEpilogueINS1H_23Sm100TmaWarpSpecializedILi4ELi2ELi32ELb1ELb0EEEJSJ_NSB_IJNST_ISG_SD_EENST_INSC_ILi32EEESD_EEEEESK_NSB_IJNSB_IJllllEEESD_SU_EEESK_S1R_NS1H_6fusion15FusionCallbacksIS1L_NS1S_17LinearCombinationISK_fSK_fLNS_15FloatRoundStyleE2EEESJ_S1P_JEEENSA_5SM1004TMEM4LOAD26SM100_TMEM_LOAD_32dp32b32xES12_NS13_INS14_ILi2ELi4ELi3EEES17_NST_INSB_IJS18_S1N_EEENSB_IJS1N_SD_EEEEEEENSA_39AutoVectorizingCopyWithAssumedAlignmentILi128EEENSA_21SM90_TMA_STORE_IM2COLES26_S28_S28_EEEvvEEEEvNT_6ParamsE:
[----:B------:R-:W1:Y:S01]  /*0000*/  LDC R1, c[0x0][0x37c] ;  /* 0x0000df00ff017b82 */ /* 0x000e620000000800 */
[----:B------:R-:W2:Y:S01]  /*0010*/  S2R R83, SR_TID.X ;  /* 0x0000000000537919 */ /* 0x000ea20000002100 */
[----:B------:R-:W3:Y:S01]  /*0020*/  LDCU.64 UR8, c[0x0][0x990] ;  /* 0x00013200ff0877ac */ /* 0x000ee20008000a00 */
[----:B-1----:R-:W-:Y:S01]  /*0030*/  VIADD R1, R1, 0xfffffff8 ;  /* 0xfffffff801017836 */ /* 0x002fe20000000000 */
[----:B------:R-:W-:Y:S02]  /*0040*/  PRMT R85, RZ, 0x7610, R85 ;  /* 0x00007610ff557816 */ /* 0x000fe40000000055 */
[----:B------:R-:W-:Y:S01]  /*0050*/  ELECT P3, URZ, PT ;  /* 0x0000000000ff782f */ /* 0x000fe20003860000 */
[----:B---3--:R-:W-:-:S04]  /*0060*/  UISETP.NE.U32.AND UP0, UPT, UR8, URZ, UPT ;  /* 0x000000ff0800728c */ /* 0x008fc8000bf05070 */
[----:B------:R-:W-:Y:S01]  /*0070*/  UISETP.NE.AND.EX UP0, UPT, UR9, URZ, UPT, UP0 ;  /* 0x000000ff0900728c */ /* 0x000fe2000bf05300 */
[----:B--2---:R-:W-:-:S05]  /*0080*/  SHF.R.U32.HI R86, RZ, 0x5, R83 ;  /* 0x00000005ff567819 */ /* 0x004fca0000011653 */
[----:B------:R-:W1:Y:S02]  /*0090*/  SHFL.IDX PT, R0, R86, RZ, 0x1f ;  /* 0x00001fff56007589 */ /* 0x000e6400000e0000 */
[----:B-1----:R-:W-:Y:S01]  /*00a0*/  R2UR UR18, R0 ;  /* 0x00000000001272ca */ /* 0x002fe200000e0000 */
[----:B------:R-:W-:-:S14]  /*00b0*/  BRA.U UP0, `(.L_x_0) ;  /* 0x0000000100307547 */ /* 0x000fdc000b800000 */
[----:B------:R-:W1:Y:S02]  /*00c0*/  LDCU.64 UR4, c[0x0][0x988] ;  /* 0x00013100ff0477ac */ /* 0x000e640008000a00 */
[----:B-1----:R-:W-:-:S04]  /*00d0*/  UISETP.NE.U32.AND UP0, UPT, UR4, URZ, UPT ;  /* 0x000000ff0400728c */ /* 0x002fc8000bf05070 */
[----:B------:R-:W-:-:S09]  /*00e0*/  UISETP.NE.AND.EX UP0, UPT, UR5, URZ, UPT, UP0 ;  /* 0x000000ff0500728c */ /* 0x000fd2000bf05300 */
[----:B------:R-:W-:Y:S05]  /*00f0*/  BRA.U !UP0, `(.L_x_1) ;  /* 0x0000000108147547 */ /* 0x000fea000b800000 */
[----:B------:R-:W1:Y:S01]  /*0100*/  LDC.64 R2, c[0x0][0x988] ;  /* 0x00026200ff027b82 */ /* 0x000e620000000a00 */
[----:B------:R-:W1:Y:S02]  /*0110*/  LDCU.64 UR4, c[0x0][0x358] ;  /* 0x00006b00ff0477ac */ /* 0x000e640008000a00 */
[----:B-1----:R1:W5:Y:S01]  /*0120*/  LDG.E R41, desc[UR4][R2.64] ;  /* 0x0000000402297981 */ /* 0x002362000c1e1900 */
[----:B------:R-:W-:Y:S01]  /*0130*/  HFMA2 R85, -RZ, RZ, 0, 5.9604644775390625e-08 ;  /* 0x00000001ff557431 */ /* 0x000fe200000001ff */
[----:B------:R-:W-:Y:S05]  /*0140*/  BRA `(.L_x_0) ;  /* 0x00000000000c7947 */ /* 0x000fea0003800000 */
.L_x_1:
[----:B------:R-:W1:Y:S01]  /*0150*/  LDCU UR4, c[0x0][0x980] ;  /* 0x00013000ff0477ac */ /* 0x000e620008000800 */
[----:B------:R-:W-:Y:S01]  /*0160*/  HFMA2 R85, -RZ, RZ, 0, 5.9604644775390625e-08 ;  /* 0x00000001ff557431 */ /* 0x000fe200000001ff */
[----:B-1----:R-:W-:-:S07]  /*0170*/  MOV R41, UR4 ;  /* 0x0000000400297c02 */ /* 0x002fce0008000f00 */
.L_x_0:
[----:B------:R-:W2:Y:S02]  /*0180*/  LDCU.64 UR4, c[0x0][0x9b0] ;  /* 0x00013600ff0477ac */ /* 0x000ea40008000a00 */
[----:B--2---:R-:W-:-:S04]  /*0190*/  UISETP.NE.U32.AND UP0, UPT, UR4, URZ, UPT ;  /* 0x000000ff0400728c */ /* 0x004fc8000bf05070 */
[----:B------:R-:W-:-:S09]  /*01a0*/  UISETP.NE.AND.EX UP0, UPT, UR5, URZ, UPT, UP0 ;  /* 0x000000ff0500728c */ /* 0x000fd2000bf05300 */
[----:B------:R-:W-:Y:S05]  /*01b0*/  BRA.U UP0, `(.L_x_2) ;  /* 0x0000000100287547 */ /* 0x000fea000b800000 */
[----:B------:R-:W2:Y:S02]  /*01c0*/  LDCU.64 UR4, c[0x0][0x9a8] ;  /* 0x00013500ff0477ac */ /* 0x000ea40008000a00 */
[----:B--2---:R-:W-:-:S04]  /*01d0*/  UISETP.NE.U32.AND UP0, UPT, UR4, URZ, UPT ;  /* 0x000000ff0400728c */ /* 0x004fc8000bf05070 */
[----:B------:R-:W-:-:S09]  /*01e0*/  UISETP.NE.AND.EX UP0, UPT, UR5, URZ, UPT, UP0 ;  /* 0x000000ff0500728c */ /* 0x000fd2000bf05300 */
[----:B------:R-:W-:Y:S05]  /*01f0*/  BRA.U !UP0, `(.L_x_3) ;  /* 0x0000000108107547 */ /* 0x000fea000b800000 */
[----:B------:R-:W2:Y:S01]  /*0200*/  LDC.64 R38, c[0x0][0x9a8] ;  /* 0x00026a00ff267b82 */ /* 0x000ea20000000a00 */
[----:B------:R-:W2:Y:S02]  /*0210*/  LDCU.64 UR4, c[0x0][0x358] ;  /* 0x00006b00ff0477ac */ /* 0x000ea40008000a00 */
[----:B--2---:R2:W5:Y:S01]  /*0220*/  LDG.E R38, desc[UR4][R38.64] ;  /* 0x0000000426267981 */ /* 0x004562000c1e1900 */
[----:B------:R-:W-:Y:S05]  /*0230*/  BRA `(.L_x_2) ;  /* 0x0000000000087947 */ /* 0x000fea0003800000 */
.L_x_3:
[----:B------:R-:W2:Y:S02]  /*0240*/  LDCU UR4, c[0x0][0x9a0] ;  /* 0x00013400ff0477ac */ /* 0x000ea40008000800 */
[----:B--2---:R-:W-:Y:S02]  /*0250*/  MOV R38, UR4 ;  /* 0x0000000400267c02 */ /* 0x004fe40008000f00 */
.L_x_2:
[----:B------:R-:W-:Y:S01]  /*0260*/  IMAD.U32 R0, RZ, RZ, UR18 ;  /* 0x00000012ff007e24 */ /* 0x000fe2000f8e00ff */
[----:B------:R-:W-:Y:S04]  /*0270*/  BSSY.RECONVERGENT B0, `(.L_x_4) ;  /* 0x000000c000007945 */ /* 0x000fe80003800200 */
[C---:B------:R-:W-:Y:S02]  /*0280*/  ISETP.NE.OR P1, PT, R0.reuse, 0x1, !P3 ;  /* 0x000000010000780c */ /* 0x040fe40005f25670 */
[----:B------:R-:W-:-:S11]  /*0290*/  ISETP.NE.OR P0, PT, R0, 0x3, !P3 ;  /* 0x000000030000780c */ /* 0x000fd60005f05670 */
[----:B------:R-:W-:Y:S05]  /*02a0*/  @P1 BRA `(.L_x_5) ;  /* 0x0000000000201947 */ /* 0x000fea0003800000 */
[----:B------:R-:W3:Y:S02]  /*02b0*/  LDCU.64 UR4, c[0x0][0x348] ;  /* 0x00006900ff0477ac */ /* 0x000ee40008000a00 */
[----:B---3--:R-:W-:Y:S02]  /*02c0*/  UIADD3 UR6, UP1, UPT, UR4, 0x80, URZ ;  /* 0x0000008004067890 */ /* 0x008fe4000ff3e0ff */
[----:B------:R-:W-:Y:S02]  /*02d0*/  UIADD3 UR4, UP0, UPT, UR4, 0x200, URZ ;  /* 0x0000020004047890 */ /* 0x000fe4000ff1e0ff */
[----:B------:R-:W-:Y:S02]  /*02e0*/  UIADD3.X UR7, UPT, UPT, URZ, UR5, URZ, UP1, !UPT ;  /* 0x00000005ff077290 */ /* 0x000fe40008ffe4ff */
[----:B------:R-:W-:-:S07]  /*02f0*/  UIADD3.X UR5, UPT, UPT, URZ, UR5, URZ, UP0, !UPT ;  /* 0x00000005ff057290 */ /* 0x000fce00087fe4ff */
[----:B------:R3:W-:Y:S02]  /*0300*/  UTMACCTL.PF [UR6] ;  /* 0x00000000060079b9 */ /* 0x0007e40008040000 */
[----:B------:R3:W-:Y:S02]  /*0310*/  UTMACCTL.PF [UR4] ;  /* 0x00000000040079b9 */ /* 0x0007e40008040000 */
[----:B---3--:R-:W-:Y:S01]  /*0320*/  NOP ;  /* 0x0000000000007918 */ /* 0x008fe20000000000 */
.L_x_5:
[----:B------:R-:W-:Y:S05]  /*0330*/  BSYNC.RECONVERGENT B0 ;  /* 0x0000000000007941 */ /* 0x000fea0003800200 */
.L_x_4:
[----:B------:R-:W-:Y:S04]  /*0340*/  BSSY.RECONVERGENT B0, `(.L_x_6) ;  /* 0x000000a000007945 */ /* 0x000fe80003800200 */
        /* <DEDUP_REMOVED lines=9> */
.L_x_7:
[----:B------:R-:W-:Y:S05]  /*03e0*/  BSYNC.RECONVERGENT B0 ;  /* 0x0000000000007941 */ /* 0x000fea0003800200 */
.L_x_6:
[----:B------:R-:W3:Y:S01]  /*03f0*/  LDCU.64 UR4, c[0x0][0x988] ;  /* 0x00013100ff0477ac */ /* 0x000ee20008000a00 */
[----:B------:R-:W-:Y:S02]  /*0400*/  UISETP.EQ.U32.AND UP2, UPT, UR8, URZ, UPT ;  /* 0x000000ff0800728c */ /* 0x000fe4000bf42070 */
[----:B------:R-:W-:Y:S02]  /*0410*/  UPLOP3.LUT UP3, UPT, UPT, UPT, UPT, 0x80, 0x8 ;  /* 0x000000000008789c */ /* 0x000fe40003f6f070 */
[----:B---3--:R-:W-:-:S04]  /*0420*/  UISETP.NE.U32.AND UP0, UPT, UR4, URZ, UPT ;  /* 0x000000ff0400728c */ /* 0x008fc8000bf05070 */
[----:B------:R-:W-:-:S04]  /*0430*/  UISETP.NE.AND.EX UP1, UPT, UR5, URZ, UPT, UP0 ;  /* 0x000000ff0500728c */ /* 0x000fc8000bf25300 */
[----:B------:R-:W-:-:S04]  /*0440*/  UISETP.EQ.OR.EX UP4, UPT, UR9, URZ, !UP1, UP2 ;  /* 0x000000ff0900728c */ /* 0x000fc8000cf82720 */
[----:B------:R-:W-:-:S06]  /*0450*/  UP2UR UR4, UPR, URZ, 0x10 ;  /* 0x00000010ff047883 */ /* 0x000fcc0008000000 */
[----:B------:R-:W-:Y:S01]  /*0460*/  MOV R93, UR4 ;  /* 0x00000004005d7c02 */ /* 0x000fe20008000f00 */
[----:B------:R-:W-:Y:S06]  /*0470*/  BRA.U !UP4, `(.L_x_8) ;  /* 0x000000010c207547 */ /* 0x000fec000b800000 */
[----:B------:R-:W-:Y:S01]  /*0480*/  UISETP.NE.U32.AND UP2, UPT, UR8, URZ, UPT ;  /* 0x000000ff0800728c */ /* 0x000fe2000bf45070 */
[----:B-----5:R-:W-:Y:S01]  /*0490*/  FSETP.NEU.AND P0, PT, R41, RZ, PT ;  /* 0x000000ff2900720b */ /* 0x020fe20003f0d000 */
[----:B------:R-:W-:Y:S02]  /*04a0*/  USEL UR4, URZ, 0xffffffff, UP1 ;  /* 0xffffffffff047887 */ /* 0x000fe40008800000 */
[----:B------:R-:W-:-:S10]  /*04b0*/  UISETP.NE.AND.EX UP2, UPT, UR9, URZ, UPT, UP2 ;  /* 0x000000ff0900728c */ /* 0x000fd4000bf45320 */
[----:B------:R-:W-:Y:S01]  /*04c0*/  VOTEU.ANY UP0, P0 ;  /* 0x0000000000ff7886 */ /* 0x000fe20000000100 */
[----:B------:R-:W-:-:S04]  /*04d0*/  @!UP2 USEL UR4, URZ, 0xffffffff, UP0 ;  /* 0xffffffffff04a887 */ /* 0x000fc80008000000 */
[----:B------:R-:W-:-:S04]  /*04e0*/  ULOP3.LUT UR4, UR4, 0x1, URZ, 0xc0, !UPT ;  /* 0x0000000104047892 */ /* 0x000fc8000f8ec0ff */
[----:B------:R-:W-:-:S11]  /*04f0*/  UISETP.NE.U32.AND UP3, UPT, UR4, 0x1, UPT ;  /* 0x000000010400788c */ /* 0x000fd6000bf65070 */
.L_x_8:
[----:B-1----:R-:W1:Y:S01]  /*0500*/  SHFL.IDX PT, R2, R86, RZ, 0x1f ;  /* 0x00001fff56027589 */ /* 0x002e6200000e0000 */
[----:B------:R-:W-:-:S04]  /*0510*/  UISETP.NE.AND UP0, UPT, UR18, 0x2, UPT ;  /* 0x000000021200788c */ /* 0x000fc8000bf05270 */
[----:B------:R-:W-:Y:S01]  /*0520*/  USEL UR56, URZ, 0x1, UP0 ;  /* 0x00000001ff387887 */ /* 0x000fe20008000000 */
[----:B-1----:R-:W-:-:S13]  /*0530*/  ISETP.NE.AND P0, PT, R2, RZ, PT ;  /* 0x000000ff0200720c */ /* 0x002fda0003f05270 */
[----:B------:R-:W-:Y:S05]  /*0540*/  @P0 BRA `(.L_x_9) ;  /* 0x0000000000580947 */ /* 0x000fea0003800000 */
[----:B------:R-:W1:Y:S01]  /*0550*/  S2UR UR4, SR_CgaCtaId ;  /* 0x00000000000479c3 */ /* 0x000e620000008800 */
[----:B------:R-:W-:Y:S01]  /*0560*/  UMOV UR5, 0x400 ;  /* 0x0000040000057882 */ /* 0x000fe20000000000 */
[----:B------:R-:W-:Y:S01]  /*0570*/  UMOV UR6, 0x1 ;  /* 0x0000000100067882 */ /* 0x000fe20000000000 */
[----:B------:R-:W-:Y:S01]  /*0580*/  ELECT P0, URZ, PT ;  /* 0x0000000000ff782f */ /* 0x000fe20003800000 */
[----:B------:R-:W-:-:S04]  /*0590*/  UIADD3 UR6, UPT, UPT, -UR6, 0x100000, URZ ;  /* 0x0010000006067890 */ /* 0x000fc8000fffe1ff */
[----:B------:R-:W-:Y:S02]  /*05a0*/  USHF.L.U32 UR7, UR6, 0xb, URZ ;  /* 0x0000000b06077899 */ /* 0x000fe400080006ff */
[----:B------:R-:W-:Y:S02]  /*05b0*/  USHF.L.U32 UR6, UR6, 0x1, URZ ;  /* 0x0000000106067899 */ /* 0x000fe400080006ff */
[----:B-1----:R-:W-:Y:S01]  /*05c0*/  ULEA UR4, UR4, UR5, 0x18 ;  /* 0x0000000504047291 */ /* 0x002fe2000f8ec0ff */
[----:B------:R-:W1:Y:S11]  /*05d0*/  FENCE.VIEW.ASYNC.S ;  /* 0x00000000000073c6 */ /* 0x000e760000000000 */
[----:B-1----:R1:W3:Y:S01]  /*05e0*/  SYNCS.EXCH.64 URZ, [UR4], UR6 ;  /* 0x0000000604ff75b2 */ /* 0x0022e20008000100 */
[----:B------:R1:W4:Y:S01]  /*05f0*/  SYNCS.EXCH.64 URZ, [UR4+0x30], UR6 ;  /* 0x0000300604ff75b2 */ /* 0x0003220008000100 */
[----:B------:R1:W1:Y:S01]  /*0600*/  SYNCS.EXCH.64 URZ, [UR4+0x8], UR6 ;  /* 0x0000080604ff75b2 */ /* 0x0002620008000100 */
        /* <DEDUP_REMOVED lines=9> */
[----:B------:R-:W-:Y:S01]  /*06a0*/  NOP ;  /* 0x0000000000007918 */ /* 0x000fe20000000000 */
.L_x_9:
[----:B------:R-:W2:Y:S01]  /*06b0*/  SHFL.IDX PT, R2, R86, RZ, 0x1f ;  /* 0x00001fff56027589 */ /* 0x000ea200000e0000 */
[----:B------:R-:W-:Y:S01]  /*06c0*/  NOP ;  /* 0x0000000000007918 */ /* 0x000fe20000000000 */
[----:B--2---:R-:W-:-:S13]  /*06d0*/  ISETP.NE.AND P0, PT, R2, 0x1, PT ;  /* 0x000000010200780c */ /* 0x004fda0003f05270 */
[----:B------:R-:W-:Y:S05]  /*06e0*/  @P0 BRA `(.L_x_10) ;  /* 0x0000000000580947 */ /* 0x000fea0003800000 */
[----:B-1----:R-:W1:Y:S01]  /*06f0*/  S2UR UR4, SR_CgaCtaId ;  /* 0x00000000000479c3 */ /* 0x002e620000008800 */
[----:B------:R-:W-:Y:S01]  /*0700*/  UMOV UR5, 0x400 ;  /* 0x0000040000057882 */ /* 0x000fe20000000000 */
[----:B------:R-:W-:Y:S01]  /*0710*/  UMOV UR8, 0x20 ;  /* 0x0000002000087882 */ /* 0x000fe20000000000 */
[----:B------:R-:W-:Y:S01]  /*0720*/  UMOV UR6, 0x80 ;  /* 0x0000008000067882 */ /* 0x000fe20000000000 */
[----:B------:R-:W-:-:S04]  /*0730*/  UIADD3 UR8, UPT, UPT, -UR8, 0x100000, URZ ;  /* 0x0010000008087890 */ /* 0x000fc8000fffe1ff */
[----:B------:R-:W-:Y:S02]  /*0740*/  USHF.L.U32 UR9, UR8, 0xb, URZ ;  /* 0x0000000b08097899 */ /* 0x000fe400080006ff */
[----:B------:R-:W-:Y:S02]  /*0750*/  USHF.L.U32 UR8, UR8, 0x1, URZ ;  /* 0x0000000108087899 */ /* 0x000fe400080006ff */
[----:B------:R-:W-:-:S04]  /*0760*/  UIADD3 UR6, UPT, UPT, -UR6, 0x100000, URZ ;  /* 0x0010000006067890 */ /* 0x000fc8000fffe1ff */
[----:B------:R-:W-:Y:S02]  /*0770*/  USHF.L.U32 UR7, UR6, 0xb, URZ ;  /* 0x0000000b06077899 */ /* 0x000fe400080006ff */
[----:B------:R-:W-:Y:S01]  /*0780*/  USHF.L.U32 UR6, UR6, 0x1, URZ ;  /* 0x0000000106067899 */ /* 0x000fe200080006ff */
[----:B------:R-:W-:Y:S01]  /*0790*/  ELECT P0, URZ, PT ;  /* 0x0000000000ff782f */ /* 0x000fe20003800000 */
[----:B-1----:R-:W-:Y:S01]  /*07a0*/  ULEA UR4, UR4, UR5, 0x18 ;  /* 0x0000000504047291 */ /* 0x002fe2000f8ec0ff */
[----:B------:R-:W1:Y:S11]  /*07b0*/  FENCE.VIEW.ASYNC.S ;  /* 0x00000000000073c6 */ /* 0x000e760000000000 */
[----:B-1----:R2:W1:Y:S01]  /*07c0*/  SYNCS.EXCH.64 URZ, [UR4+0x60], UR8 ;  /* 0x0000600804ff75b2 */ /* 0x0024620008000100 */
[----:B------:R2:W1:Y:S01]  /*07d0*/  SYNCS.EXCH.64 URZ, [UR4+0x80], UR6 ;  /* 0x0000800604ff75b2 */ /* 0x0004620008000100 */
[----:B------:R2:W1:Y:S01]  /*07e0*/  SYNCS.EXCH.64 URZ, [UR4+0x68], UR8 ;  /* 0x0000680804ff75b2 */ /* 0x0004620008000100 */
[----:B------:R2:W1:Y:S01]  /*07f0*/  SYNCS.EXCH.64 URZ, [UR4+0x88], UR6 ;  /* 0x0000880604ff75b2 */ /* 0x0004620008000100 */
[----:B------:R2:W1:Y:S01]  /*0800*/  SYNCS.EXCH.64 URZ, [UR4+0x70], UR8 ;  /* 0x0000700804ff75b2 */ /* 0x0004620008000100 */
[----:B------:R2:W1:Y:S01]  /*0810*/  SYNCS.EXCH.64 URZ, [UR4+0x90], UR6 ;  /* 0x0000900604ff75b2 */ /* 0x0004620008000100 */
[----:B------:R2:W1:Y:S01]  /*0820*/  SYNCS.EXCH.64 URZ, [UR4+0x78], UR8 ;  /* 0x0000780804ff75b2 */ /* 0x0004620008000100 */
[----:B------:R2:W1:Y:S02]  /*0830*/  SYNCS.EXCH.64 URZ, [UR4+0x98], UR6 ;  /* 0x0000980604ff75b2 */ /* 0x0004640008000100 */
[----:B--2---:R-:W-:Y:S01]  /*0840*/  NOP ;  /* 0x0000000000007918 */ /* 0x004fe20000000000 */
.L_x_10:
[----:B------:R-:W2:Y:S01]  /*0850*/  SHFL.IDX PT, R2, R86, RZ, 0x1f ;  /* 0x00001fff56027589 */ /* 0x000ea200000e0000 */
[----:B------:R-:W-:Y:S01]  /*0860*/  NOP ;  /* 0x0000000000007918 */ /* 0x000fe20000000000 */
[----:B--2---:R-:W-:-:S13]  /*0870*/  ISETP.NE.AND P0, PT, R2, 0x3, PT ;  /* 0x000000030200780c */ /* 0x004fda0003f05270 */
[----:B------:R-:W-:Y:S05]  /*0880*/  @P0 BRA `(.L_x_11) ;  /* 0x0000000000300947 */ /* 0x000fea0003800000 */
[----:B-1----:R-:W1:Y:S01]  /*0890*/  S2UR UR4, SR_CgaCtaId ;  /* 0x00000000000479c3 */ /* 0x002e620000008800 */
[----:B------:R-:W-:Y:S01]  /*08a0*/  UMOV UR6, 0x400 ;  /* 0x0000040000067882 */ /* 0x000fe20000000000 */
[----:B------:R-:W-:Y:S01]  /*08b0*/  UMOV UR5, 0x20 ;  /* 0x0000002000057882 */ /* 0x000fe20000000000 */
[----:B------:R-:W-:Y:S01]  /*08c0*/  ELECT P0, URZ, PT ;  /* 0x0000000000ff782f */ /* 0x000fe20003800000 */
[----:B-1----:R-:W-:Y:S02]  /*08d0*/  ULEA UR6, UR4, UR6, 0x18 ;  /* 0x0000000604067291 */ /* 0x002fe4000f8ec0ff */
[----:B------:R-:W-:-:S04]  /*08e0*/  UIADD3 UR4, UPT, UPT, -UR5, 0x100000, URZ ;  /* 0x0010000005047890 */ /* 0x000fc8000fffe1ff */
[----:B------:R-:W-:Y:S02]  /*08f0*/  USHF.L.U32 UR5, UR4, 0xb, URZ ;  /* 0x0000000b04057899 */ /* 0x000fe400080006ff */
[----:B------:R-:W-:Y:S01]  /*0900*/  USHF.L.U32 UR4, UR4, 0x1, URZ ;  /* 0x0000000104047899 */ /* 0x000fe200080006ff */
[----:B------:R-:W1:Y:S11]  /*0910*/  FENCE.VIEW.ASYNC.S ;  /* 0x00000000000073c6 */ /* 0x000e760000000000 */
[----:B-1----:R2:W1:Y:S01]  /*0920*/  SYNCS.EXCH.64 URZ, [UR6+0xa0], UR4 ;  /* 0x0000a00406ff75b2 */ /* 0x0024620008000100 */
[----:B------:R2:W1:Y:S02]  /*0930*/  SYNCS.EXCH.64 URZ, [UR6+0xa8], UR4 ;  /* 0x0000a80406ff75b2 */ /* 0x0004640008000100 */
[----:B--2---:R-:W-:Y:S01]  /*0940*/  NOP ;  /* 0x0000000000007918 */ /* 0x004fe20000000000 */
.L_x_11:
[----:B------:R-:W2:Y:S01]  /*0950*/  SHFL.IDX PT, R2, R86, RZ, 0x1f ;  /* 0x00001fff56027589 */ /* 0x000ea200000e0000 */
[----:B------:R-:W-:Y:S01]  /*0960*/  NOP ;  /* 0x0000000000007918 */ /* 0x000fe20000000000 */
[----:B--2---:R-:W-:-:S13]  /*0970*/  ISETP.NE.AND P0, PT, R2, 0x4, PT ;  /* 0x000000040200780c */ /* 0x004fda0003f05270 */
[----:B------:R-:W-:Y:S05]  /*0980*/  @P0 BRA `(.L_x_12) ;  /* 0x0000000000440947 */ /* 0x000fea0003800000 */
[----:B-1----:R-:W1:Y:S01]  /*0990*/  S2UR UR6, SR_CgaCtaId ;  /* 0x00000000000679c3 */ /* 0x002e620000008800 */
[----:B------:R-:W-:Y:S01]  /*09a0*/  UMOV UR4, 0x100 ;  /* 0x0000010000047882 */ /* 0x000fe20000000000 */
[----:B------:R-:W-:Y:S01]  /*09b0*/  UMOV UR5, 0x400 ;  /* 0x0000040000057882 */ /* 0x000fe20000000000 */
[----:B------:R-:W-:Y:S01]  /*09c0*/  USEL UR4, UR4, 0xe0, UP3 ;  /* 0x000000e004047887 */ /* 0x000fe20009800000 */
[----:B------:R-:W-:Y:S01]  /*09d0*/  UMOV UR8, 0x1 ;  /* 0x0000000100087882 */ /* 0x000fe20000000000 */
[----:B------:R-:W-:Y:S01]  /*09e0*/  ELECT P0, URZ, PT ;  /* 0x0000000000ff782f */ /* 0x000fe20003800000 */
[----:B------:R-:W-:-:S04]  /*09f0*/  UIADD3 UR8, UPT, UPT, -UR8, 0x100000, URZ ;  /* 0x0010000008087890 */ /* 0x000fc8000fffe1ff */
[----:B------:R-:W-:Y:S02]  /*0a00*/  USHF.L.U32 UR9, UR8, 0xb, URZ ;  /* 0x0000000b08097899 */ /* 0x000fe400080006ff */
[----:B------:R-:W-:Y:S02]  /*0a10*/  USHF.L.U32 UR8, UR8, 0x1, URZ ;  /* 0x0000000108087899 */ /* 0x000fe400080006ff */
[----:B-1----:R-:W-:Y:S02]  /*0a20*/  ULEA UR6, UR6, UR5, 0x18 ;  /* 0x0000000506067291 */ /* 0x002fe4000f8ec0ff */
[----:B------:R-:W-:-:S04]  /*0a30*/  UIADD3 UR4, UPT, UPT, -UR4, 0x100000, URZ ;  /* 0x0010000004047890 */ /* 0x000fc8000fffe1ff */
[----:B------:R-:W-:Y:S02]  /*0a40*/  USHF.L.U32 UR5, UR4, 0xb, URZ ;  /* 0x0000000b04057899 */ /* 0x000fe400080006ff */
[----:B------:R-:W-:Y:S01]  /*0a50*/  USHF.L.U32 UR4, UR4, 0x1, URZ ;  /* 0x0000000104047899 */ /* 0x000fe200080006ff */
[----:B------:R-:W1:Y:S03]  /*0a60*/  FENCE.VIEW.ASYNC.S ;  /* 0x00000000000073c6 */ /* 0x000e660000000000 */
[----:B-1----:R2:W1:Y:S08]  /*0a70*/  SYNCS.EXCH.64 URZ, [UR6+0xb0], UR8 ;  /* 0x0000b00806ff75b2 */ /* 0x0024700008000100 */
[----:B------:R2:W1:Y:S02]  /*0a80*/  SYNCS.EXCH.64 URZ, [UR6+0xb8], UR4 ;  /* 0x0000b80406ff75b2 */ /* 0x0004640008000100 */
[----:B--2---:R-:W-:Y:S01]  /*0a90*/  NOP ;  /* 0x0000000000007918 */ /* 0x004fe20000000000 */
.L_x_12:
[----:B------:R-:W2:Y:S01]  /*0aa0*/  SHFL.IDX PT, R2, R86, RZ, 0x1f ;  /* 0x00001fff56027589 */ /* 0x000ea200000e0000 */
[----:B------:R-:W1:Y:S01]  /*0ab0*/  S2UR UR51, SR_CTAID.X ;  /* 0x00000000003379c3 */ /* 0x000e620000002500 */
[----:B------:R-:W-:-:S07]  /*0ac0*/  NOP ;  /* 0x0000000000007918 */ /* 0x000fce0000000000 */
[----:B------:R-:W1:Y:S01]  /*0ad0*/  S2UR UR24, SR_CTAID.Y ;  /* 0x00000000001879c3 */ /* 0x000e620000002600 */
[----:B--2---:R-:W-:-:S13]  /*0ae0*/  ISETP.NE.AND P0, PT, R2, 0x5, PT ;  /* 0x000000050200780c */ /* 0x004fda0003f05270 */
[----:B-1----:R-:W-:Y:S05]  /*0af0*/  @P0 BRA `(.L_x_13) ;  /* 0x0000000000480947 */ /* 0x002fea0003800000 */
[----:B------:R-:W1:Y:S01]  /*0b00*/  S2UR UR4, SR_CgaCtaId ;  /* 0x00000000000479c3 */ /* 0x000e620000008800 */
        /* <DEDUP_REMOVED lines=12> */
[----:B-1----:R1:W2:Y:S01]  /*0bd0*/  SYNCS.EXCH.64 URZ, [UR4+0xc0], UR8 ;  /* 0x0000c00804ff75b2 */ /* 0x0022a20008000100 */
[----:B------:R1:W1:Y:S01]  /*0be0*/  SYNCS.EXCH.64 URZ, [UR4+0xd0], UR6 ;  /* 0x0000d00604ff75b2 */ /* 0x0002620008000100 */
[----:B------:R1:W1:Y:S01]  /*0bf0*/  SYNCS.EXCH.64 URZ, [UR4+0xc8], UR8 ;  /* 0x0000c80804ff75b2 */ /* 0x0002620008000100 */
[----:B------:R1:W1:Y:S01]  /*0c00*/  SYNCS.EXCH.64 URZ, [UR4+0xd8], UR6 ;  /* 0x0000d80604ff75b2 */ /* 0x0002620008000100 */
[----:B------:R-:W-:Y:S01]  /*0c10*/  NOP ;  /* 0x0000000000007918 */ /* 0x000fe20000000000 */
.L_x_13:
[----:B------:R-:W-:-:S05]  /*0c20*/  CS2R.32 R78, SR_CgaSize ;  /* 0x00000000004e7805 */ /* 0x000fca0000008a00 */
[----:B------:R-:W-:-:S05]  /*0c30*/  IMAD R78, R78, -0xa0, RZ ;  /* 0xffffff604e4e7824 */ /* 0x000fca00078e02ff */
[----:B------:R-:W-:-:S14]  /*0c40*/  R2UR UR5, R78 ;  /* 0x000000004e0572ca */ /* 0x000fdc00000e0000 */
[----:B------:R-:W3:Y:S01]  /*0c50*/  LDCU UR5, c[0x0][UR5+0x2b0] ;  /* 0x00005600050577ac */ /* 0x000ee20008000800 */
[----:B------:R-:W-:Y:S02]  /*0c60*/  I2FP.F32.U32 R78, UR51 ;  /* 0x00000033004e7c45 */ /* 0x000fe40008201000 */
[----:B------:R-:W-:-:S05]  /*0c70*/  CS2R.32 R3, SR_CgaSize ;  /* 0x0000000000037805 */ /* 0x000fca0000008a00 */
[----:B------:R-:W-:-:S06]  /*0c80*/  IMAD R3, R3, -0xa0, RZ ;  /* 0xffffff6003037824 */ /* 0x000fcc00078e02ff */
[----:B------:R-:W4:Y:S01]  /*0c90*/  LDC R3, c[0x0][R3+0x2a0] ;  /* 0x0000a80003037b82 */ /* 0x000f220000000800 */
[----:B------:R-:W-:Y:S02]  /*0ca0*/  I2FP.F32.U32 R77, UR24 ;  /* 0x00000018004d7c45 */ /* 0x000fe40008201000 */
[----:B------:R-:W-:-:S05]  /*0cb0*/  CS2R.32 R2, SR_CgaSize ;  /* 0x0000000000027805 */ /* 0x000fca0000008a00 */
[----:B------:R-:W-:-:S05]  /*0cc0*/  IMAD R2, R2, -0xa0, RZ ;  /* 0xffffff6002027824 */ /* 0x000fca00078e02ff */
[----:B-1----:R-:W-:-:S14]  /*0cd0*/  R2UR UR4, R2 ;  /* 0x00000000020472ca */ /* 0x002fdc00000e0000 */
[----:B------:R-:W1:Y:S01]  /*0ce0*/  LDCU UR4, c[0x0][UR4+0x2b4] ;  /* 0x00005680040477ac */ /* 0x000e620008000800 */
[----:B------:R-:W-:Y:S01]  /*0cf0*/  NOP ;  /* 0x0000000000007918 */ /* 0x000fe20000000000 */
[----:B------:R-:W2:Y:S01]  /*0d00*/  LDCU UR19, c[0x0][0xc24] ;  /* 0x00018480ff1377ac */ /* 0x000ea20008000800 */
[----:B------:R-:W-:-:S05]  /*0d10*/  CS2R.32 R2, SR_CgaSize ;  /* 0x0000000000027805 */ /* 0x000fca0000008a00 */
[----:B------:R-:W-:-:S06]  /*0d20*/  IMAD R2, R2, -0xa0, RZ ;  /* 0xffffff6002027824 */ /* 0x000fcc00078e02ff */
[----:B------:R-:W4:Y:S01]  /*0d30*/  LDC R2, c[0x0][R2+0x2a4] ;  /* 0x0000a90002027b82 */ /* 0x000f220000000800 */
[----:B---3--:R-:W-:-:S07]  /*0d40*/  FMUL R78, R78, UR5 ;  /* 0x000000054e4e7c20 */ /* 0x008fce0008400000 */
[----:B------:R-:W3:Y:S01]  /*0d50*/  S2UR UR52, SR_CTAID.Z ;  /* 0x00000000003479c3 */ /* 0x000ee20000002700 */
[----:B-1----:R-:W-:Y:S01]  /*0d60*/  FMUL R77, R77, UR4 ;  /* 0x000000044d4d7c20 */ /* 0x002fe20008400000 */
[----:B------:R-:W1:Y:S01]  /*0d70*/  F2I.U32.TRUNC.NTZ R78, R78 ;  /* 0x0000004e004e7305 */ /* 0x000e62000020f000 */
[----:B--2---:R-:W-:-:S07]  /*0d80*/  UISETP.GE.AND UP0, UPT, UR19, 0x1, UPT ;  /* 0x000000011300788c */ /* 0x004fce000bf06270 */
[----:B------:R-:W2:Y:S01]  /*0d90*/  F2I.U32.TRUNC.NTZ R77, R77 ;  /* 0x0000004d004d7305 */ /* 0x000ea2000020f000 */
[----:B-1----:R-:W-:-:S05]  /*0da0*/  IADD3 R78, PT, PT, -R78, RZ, RZ ;  /* 0x000000ff4e4e7210 */ /* 0x002fca0007ffe1ff */
[----:B----4-:R-:W-:Y:S01]  /*0db0*/  IMAD R78, R3, R78, UR51 ;  /* 0x00000033034e7e24 */ /* 0x010fe2000f8e024e */
[----:B--2---:R-:W-:-:S05]  /*0dc0*/  IADD3 R77, PT, PT, -R77, RZ, RZ ;  /* 0x000000ff4d4d7210 */ /* 0x004fca0007ffe1ff */
[----:B------:R-:W-:Y:S01]  /*0dd0*/  IMAD R77, R2, R77, UR24 ;  /* 0x00000018024d7e24 */ /* 0x000fe2000f8e024d */
[----:B------:R-:W-:Y:S06]  /*0de0*/  BAR.SYNC.DEFER_BLOCKING 0x0 ;  /* 0x0000000000007b1d */ /* 0x000fec0000010000 */
[----:B---3--:R-:W-:Y:S05]  /*0df0*/  BRA.U !UP0, `(.L_x_14) ;  /* 0x0000000108d47547 */ /* 0x008fea000b800000 */
[----:B------:R-:W1:Y:S01]  /*0e00*/  LDCU.128 UR20, c[0x0][0xc10] ;  /* 0x00018200ff1477ac */ /* 0x000e620008000c00 */
[----:B------:R-:W2:Y:S01]  /*0e10*/  LDCU UR6, c[0x0][0x370] ;  /* 0x00006e00ff0677ac */ /* 0x000ea20008000800 */
[----:B------:R-:W3:Y:S01]  /*0e20*/  LDCU UR4, c[0x0][0x374] ;  /* 0x00006e80ff0477ac */ /* 0x000ee20008000800 */
[----:B------:R-:W4:Y:S01]  /*0e30*/  LDCU UR25, c[0x0][0xc0c] ;  /* 0x00018180ff1977ac */ /* 0x000f220008000800 */
[----:B------:R-:W4:Y:S01]  /*0e40*/  LDCU UR5, c[0x0][0xc20] ;  /* 0x00018400ff0577ac */ /* 0x000f220008000800 */
[----:B------:R-:W4:Y:S01]  /*0e50*/  LDCU.64 UR16, c[0x0][0xc28] ;  /* 0x00018500ff1077ac */ /* 0x000f220008000a00 */
[----:B-1----:R-:W-:Y:S02]  /*0e60*/  UISETP.NE.AND UP0, UPT, UR22, 0x1, UPT ;  /* 0x000000011600788c */ /* 0x002fe4000bf05270 */
[----:B---3--:R-:W-:Y:S02]  /*0e70*/  UIMAD.WIDE.U32 UR8, UR4, UR23, URZ ;  /* 0x00000017040872a5 */ /* 0x008fe4000f8e00ff */
[----:B--2---:R-:W-:-:S02]  /*0e80*/  UIMAD.WIDE.U32 UR10, UR6, UR20, URZ ;  /* 0x00000014060a72a5 */ /* 0x004fc4000f8e00ff */
[----:B----4-:R-:W-:Y:S02]  /*0e90*/  UISETP.NE.AND UP2, UPT, UR25, 0x1, UPT ;  /* 0x000000011900788c */ /* 0x010fe4000bf45270 */
[----:B------:R-:W-:Y:S01]  /*0ea0*/  UISETP.NE.AND UP4, UPT, UR19, 0x1, UPT ;  /* 0x000000011300788c */ /* 0x000fe2000bf85270 */
[----:B------:R-:W-:Y:S02]  /*0eb0*/  UMOV UR8, UR9 ;  /* 0x0000000900087c82 */ /* 0x000fe40008000000 */
[----:B------:R-:W-:Y:S01]  /*0ec0*/  UMOV UR10, UR11 ;  /* 0x0000000b000a7c82 */ /* 0x000fe20008000000 */
[----:B------:R-:W-:Y:S02]  /*0ed0*/  @UP0 USHF.R.U32.HI UR4, URZ, UR5, UR8 ;  /* 0x00000005ff040299 */ /* 0x000fe40008011608 */
[----:B------:R-:W-:Y:S02]  /*0ee0*/  UIMAD.WIDE.U32 UR12, UR24, UR23, URZ ;  /* 0x00000017180c72a5 */ /* 0x000fe4000f8e00ff */
[----:B------:R-:W-:-:S02]  /*0ef0*/  UIMAD.WIDE.U32 UR8, UR4, UR16, URZ ;  /* 0x00000010040872a5 */ /* 0x000fc4000f8e00ff */
[----:B------:R-:W-:Y:S02]  /*0f00*/  @UP2 USHF.R.U32.HI UR6, URZ, UR21, UR10 ;  /* 0x00000015ff062299 */ /* 0x000fe4000801160a */
[----:B------:R-:W-:Y:S02]  /*0f10*/  UIMAD.WIDE.U32 UR14, UR51, UR20, URZ ;  /* 0x00000014330e72a5 */ /* 0x000fe4000f8e00ff */
[----:B------:R-:W-:Y:S01]  /*0f20*/  UIMAD.WIDE.U32 UR10, UR6, UR16, URZ ;  /* 0x00000010060a72a5 */ /* 0x000fe2000f8e00ff */
[----:B------:R-:W-:Y:S01]  /*0f30*/  UMOV UR12, UR13 ;  /* 0x0000000d000c7c82 */ /* 0x000fe20008000000 */
[----:B------:R-:W-:Y:S01]  /*0f40*/  UMOV UR8, UR9 ;  /* 0x0000000900087c82 */ /* 0x000fe20008000000 */
[----:B------:R-:W-:Y:S02]  /*0f50*/  USHF.R.U32.HI UR12, URZ, UR5, UR12 ;  /* 0x00000005ff0c7299 */ /* 0x000fe4000801160c */
[----:B------:R-:W-:Y:S01]  /*0f60*/  @UP4 USHF.R.U32.HI UR4, URZ, UR17, UR8 ;  /* 0x00000011ff044299 */ /* 0x000fe20008011608 */
[----:B------:R-:W-:Y:S01]  /*0f70*/  UMOV UR14, UR15 ;  /* 0x0000000f000e7c82 */ /* 0x000fe20008000000 */
[----:B------:R-:W-:Y:S01]  /*0f80*/  UMOV UR10, UR11 ;  /* 0x0000000b000a7c82 */ /* 0x000fe20008000000 */
[----:B------:R-:W-:-:S02]  /*0f90*/  USHF.R.U32.HI UR14, URZ, UR21, UR14 ;  /* 0x00000015ff0e7299 */ /* 0x000fc4000801160e */
[----:B------:R-:W-:Y:S02]  /*0fa0*/  USEL UR5, UR24, UR12, !UP0 ;  /* 0x0000000c18057287 */ /* 0x000fe4000c000000 */
[----:B------:R-:W-:Y:S02]  /*0fb0*/  @UP4 USHF.R.U32.HI UR6, URZ, UR17, UR10 ;  /* 0x00000011ff064299 */ /* 0x000fe4000801160a */
[----:B------:R-:W-:Y:S02]  /*0fc0*/  UIMAD UR7, UR4, UR19, URZ ;  /* 0x00000013040772a4 */ /* 0x000fe4000f8e02ff */
[----:B------:R-:W-:Y:S02]  /*0fd0*/  USEL UR4, UR51, UR14, !UP2 ;  /* 0x0000000e33047287 */ /* 0x000fe4000d000000 */
[----:B------:R-:W-:Y:S02]  /*0fe0*/  UIMAD UR10, UR6, UR19, URZ ;  /* 0x00000013060a72a4 */ /* 0x000fe4000f8e02ff */
[----:B------:R-:W-:-:S02]  /*0ff0*/  UISETP.GE.AND UP0, UPT, UR5, UR7, UPT ;  /* 0x000000070500728c */ /* 0x000fc4000bf06270 */
[----:B------:R-:W-:Y:S02]  /*1000*/  UIMAD.WIDE.U32 UR8, UR5, UR16, URZ ;  /* 0x00000010050872a5 */ /* 0x000fe4000f8e00ff */
[----:B------:R-:W-:Y:S02]  /*1010*/  UISETP.GE.OR UP0, UPT, UR4, UR10, UP0 ;  /* 0x0000000a0400728c */ /* 0x000fe40008706670 */
[----:B------:R-:W-:Y:S02]  /*1020*/  UIMAD.WIDE.U32 UR10, UR4, UR16, URZ ;  /* 0x00000010040a72a5 */ /* 0x000fe4000f8e00ff */
[----:B------:R-:W-:Y:S01]  /*1030*/  UIADD3 UR10, UPT, UPT, -UR4, URZ, URZ ;  /* 0x000000ff040a7290 */ /* 0x000fe2000fffe1ff */
[----:B------:R-:W-:Y:S01]  /*1040*/  UMOV UR8, UR9 ;  /* 0x0000000900087c82 */ /* 0x000fe20008000000 */
[----:B------:R-:W-:Y:S02]  /*1050*/  UIADD3 UR9, UPT, UPT, -UR5, URZ, URZ ;  /* 0x000000ff05097290 */ /* 0x000fe4000fffe1ff */
[----:B------:R-:W-:-:S03]  /*1060*/  USHF.R.U32.HI UR8, URZ, UR17, UR8 ;  /* 0x00000011ff087299 */ /* 0x000fc60008011608 */
[----:B------:R-:W-:Y:S01]  /*1070*/  @!UP0 UMOV UR7, UR11 ;  /* 0x0000000b00078c82 */ /* 0x000fe20008000000 */
[----:B------:R-:W-:Y:S02]  /*1080*/  UIMAD UR24, UR22, UR9, UR24 ;  /* 0x00000009161872a4 */ /* 0x000fe4000f8e0218 */
[----:B------:R-:W-:Y:S02]  /*1090*/  USEL UR8, UR5, UR8, !UP4 ;  /* 0x0000000805087287 */ /* 0x000fe4000e000000 */
[----:B------:R-:W-:Y:S02]  /*10a0*/  @!UP0 USHF.R.U32.HI UR7, URZ, UR17, UR7 ;  /* 0x00000011ff078299 */ /* 0x000fe40008011607 */
[----:B------:R-:W-:Y:S02]  /*10b0*/  UIADD3 UR9, UPT, UPT, -UR8, URZ, URZ ;  /* 0x000000ff08097290 */ /* 0x000fe4000fffe1ff */
[----:B------:R-:W-:Y:S02]  /*10c0*/  @!UP0 USEL UR7, UR4, UR7, !UP4 ;  /* 0x0000000704078287 */ /* 0x000fe4000e000000 */
[----:B------:R-:W-:-:S02]  /*10d0*/  UIMAD UR9, UR19, UR9, UR5 ;  /* 0x00000009130972a4 */ /* 0x000fc4000f8e0205 */
[----:B------:R-:W-:Y:S02]  /*10e0*/  @!UP0 UIADD3 UR8, UPT, UPT, UR8, -UR7, URZ ;  /* 0x8000000708088290 */ /* 0x000fe4000fffe0ff */
[----:B------:R-:W-:Y:S02]  /*10f0*/  @!UP0 UIMAD UR7, UR9, UR6, UR7 ;  /* 0x00000006090782a4 */ /* 0x000fe4000f8e0207 */
[----:B------:R-:W-:Y:S02]  /*1100*/  @!UP0 UIMAD UR5, UR8, UR19, UR4 ;  /* 0x00000013080582a4 */ /* 0x000fe4000f8e0204 */
[----:B------:R-:W-:Y:S02]  /*1110*/  UIMAD UR6, UR25, UR10, UR51 ;  /* 0x0000000a190672a4 */ /* 0x000fe4000f8e0233 */
[----:B------:R-:W-:Y:S01]  /*1120*/  UIMAD UR24, UR5, UR22, UR24 ;  /* 0x00000016051872a4 */ /* 0x000fe2000f8e0218 */
[----:B------:R-:W-:Y:S02]  /*1130*/  @!UP0 UMOV UR4, UR7 ;  /* 0x0000000700048c82 */ /* 0x000fe40008000000 */
[----:B------:R-:W-:-:S12]  /*1140*/  UIMAD UR51, UR4, UR25, UR6 ;  /* 0x00000019043372a4 */ /* 0x000fd8000f8e0206 */
.L_x_14:
[----:B------:R-:W1:Y:S02]  /*1150*/  LDCU UR4, c[0x0][0xc30] ;  /* 0x00018600ff0477ac */ /* 0x000e640008000800 */
[----:B-1----:R-:W-:-:S09]  /*1160*/  UISETP.NE.AND UP0, UPT, UR4, 0x1, UPT ;  /* 0x000000010400788c */ /* 0x002fd2000bf05270 */
[----:B------:R-:W-:Y:S05]  /*1170*/  BRA.U UP0, `(.L_x_15) ;  /* 0x0000000100447547 */ /* 0x000fea000b800000 */
[----:B------:R-:W1:Y:S01]  /*1180*/  LDCU.128 UR8, c[0x0][0xc10] ;  /* 0x00018200ff0877ac */ /* 0x000e620008000c00 */
[----:B------:R-:W2:Y:S01]  /*1190*/  LDCU UR12, c[0x0][0xc0c] ;  /* 0x00018180ff0c77ac */ /* 0x000ea20008000800 */
[----:B------:R-:W3:Y:S01]  /*11a0*/  LDCU UR13, c[0x0][0xc20] ;  /* 0x00018400ff0d77ac */ /* 0x000ee20008000800 */
[----:B-1----:R-:W-:Y:S02]  /*11b0*/  UIMAD.WIDE.U32 UR6, UR51, UR8, URZ ;  /* 0x00000008330672a5 */ /* 0x002fe4000f8e00ff */
[----:B------:R-:W-:Y:S02]  /*11c0*/  UIMAD.WIDE.U32 UR4, UR24, UR11, URZ ;  /* 0x0000000b180472a5 */ /* 0x000fe4000f8e00ff */
[----:B--2---:R-:W-:Y:S02]  /*11d0*/  UISETP.NE.AND UP2, UPT, UR12, 0x1, UPT ;  /* 0x000000010c00788c */ /* 0x004fe4000bf45270 */
[----:B------:R-:W-:Y:S01]  /*11e0*/  UISETP.NE.AND UP0, UPT, UR10, 0x1, UPT ;  /* 0x000000010a00788c */ /* 0x000fe2000bf05270 */
[----:B------:R-:W-:-:S02]  /*11f0*/  UMOV UR6, UR7 ;  /* 0x0000000700067c82 */ /* 0x000fc40008000000 */
[----:B------:R-:W-:Y:S01]  /*1200*/  UMOV UR4, UR5 ;  /* 0x0000000500047c82 */ /* 0x000fe20008000000 */
[----:B------:R-:W-:Y:S02]  /*1210*/  USHF.R.U32.HI UR6, URZ, UR9, UR6 ;  /* 0x00000009ff067299 */ /* 0x000fe40008011606 */
[----:B---3--:R-:W-:Y:S02]  /*1220*/  USHF.R.U32.HI UR4, URZ, UR13, UR4 ;  /* 0x0000000dff047299 */ /* 0x008fe40008011604 */
[----:B------:R-:W-:Y:S02]  /*1230*/  USEL UR5, UR51, UR6, !UP2 ;  /* 0x0000000633057287 */ /* 0x000fe4000d000000 */
[----:B------:R-:W-:-:S04]  /*1240*/  USEL UR4, UR24, UR4, !UP0 ;  /* 0x0000000418047287 */ /* 0x000fc8000c000000 */
[----:B------:R-:W-:Y:S02]  /*1250*/  UIADD3 UR6, UPT, UPT, UR5, -UR4, URZ ;  /* 0x8000000405067290 */ /* 0x000fe4000fffe0ff */
[----:B------:R-:W-:Y:S02]  /*1260*/  UIADD3 UR4, UPT, UPT, -UR5, UR4, URZ ;  /* 0x0000000405047290 */ /* 0x000fe4000fffe1ff */
[----:B------:R-:W-:Y:S02]  /*1270*/  UIMAD UR24, UR6, UR10, UR24 ;  /* 0x0000000a061872a4 */ /* 0x000fe4000f8e0218 */
[----:B------:R-:W-:-:S12]  /*1280*/  UIMAD UR51, UR4, UR12, UR51 ;  /* 0x0000000c043372a4 */ /* 0x000fd8000f8e0233 */
.L_x_15:
[----:B------:R-:W-:Y:S01]  /*1290*/  BAR.SYNC.DEFER_BLOCKING 0x0 ;  /* 0x0000000000007b1d */ /* 0x000fe20000010000 */
[----:B------:R-:W-:Y:S01]  /*12a0*/  UISETP.NE.AND UP0, UPT, UR18, 0x2, UPT ;  /* 0x000000021200788c */ /* 0x000fe2000bf05270 */
[----:B------:R-:W-:Y:S02]  /*12b0*/  ISETP.NE.OR P3, PT, R0, 0x2, !P3 ;  /* 0x000000020000780c */ /* 0x000fe40005f65670 */
[----:B------:R-:W-:Y:S02]  /*12c0*/  LOP3.LUT R0, R83, 0x1f, RZ, 0xc0, !PT ;  /* 0x0000001f53007812 */ /* 0x000fe400078ec0ff */
[----:B------:R-:W1:Y:S04]  /*12d0*/  LDCU UR39, c[0x0][0xc24] ;  /* 0x00018480ff2777ac */ /* 0x000e680008000800 */
[----:B------:R-:W-:Y:S05]  /*12e0*/  BRA.U UP0, `(.L_x_16) ;  /* 0x0000001900807547 */ /* 0x000fea000b800000 */
[----:B------:R-:W2:Y:S01]  /*12f0*/  LDCU UR5, c[0x0][0x388] ;  /* 0x00007100ff0577ac */ /* 0x000ea20008000800 */
[----:B------:R-:W-:Y:S01]  /*1300*/  PLOP3.LUT P1, PT, PT, PT, UP3, 0x80, 0x8 ;  /* 0x000000000008781c */ /* 0x000fe20003f2f038 */
[----:B------:R-:W-:Y:S01]  /*1310*/  IMAD.MOV.U32 R2, RZ, RZ, RZ ;  /* 0x000000ffff027224 */ /* 0x000fe200078e00ff */
[----:B------:R-:W-:Y:S01]  /*1320*/  ISETP.EQ.OR P2, PT, R0, RZ, P3 ;  /* 0x000000ff0000720c */ /* 0x000fe20001f42670 */
[----:B------:R-:W3:Y:S01]  /*1330*/  LDCU UR8, c[0x0][0x38c] ;  /* 0x00007180ff0877ac */ /* 0x000ee20008000800 */
[----:B------:R-:W-:Y:S01]  /*1340*/  PLOP3.LUT P1, PT, P1, PT, PT, 0x8, 0x80 ;  /* 0x000000000080781c */ /* 0x000fe20000f2e170 */
[----:B------:R-:W4:Y:S01]  /*1350*/  LDCU.64 UR6, c[0x0][0x390] ;  /* 0x00007200ff0677ac */ /* 0x000f220008000a00 */
[----:B------:R-:W1:Y:S01]  /*1360*/  LDCU UR53, c[0x0][0x370] ;  /* 0x00006e00ff3577ac */ /* 0x000e620008000800 */
[----:B------:R-:W1:Y:S01]  /*1370*/  LDCU.64 UR42, c[0x0][0x348] ;  /* 0x00006900ff2a77ac */ /* 0x000e620008000a00 */
[----:B--2---:R-:W-:Y:S01]  /*1380*/  UIADD3 UR5, UPT, UPT, UR5, 0x3f, URZ ;  /* 0x0000003f05057890 */ /* 0x004fe2000fffe0ff */
[----:B------:R-:W2:Y:S03]  /*1390*/  LDCU UR52, c[0x0][0x374] ;  /* 0x00006e80ff3477ac */ /* 0x000ea60008000800 */
[----:B------:R-:W-:Y:S01]  /*13a0*/  USHF.R.S32.HI UR4, URZ, 0x1f, UR5 ;  /* 0x0000001fff047899 */ /* 0x000fe20008011405 */
[----:B------:R-:W-:Y:S01]  /*13b0*/  UMOV UR26, 0x1 ;  /* 0x00000001001a7882 */ /* 0x000fe20000000000 */
[----:B------:R-:W-:-:S02]  /*13c0*/  UMOV UR30, URZ ;  /* 0x000000ff001e7c82 */ /* 0x000fc40008000000 */
[----:B------:R-:W-:Y:S01]  /*13d0*/  ULEA.HI UR4, UR4, UR5, URZ, 0x6 ;  /* 0x0000000504047291 */ /* 0x000fe2000f8f30ff */
[----:B------:R-:W-:Y:S01]  /*13e0*/  UMOV UR31, URZ ;  /* 0x000000ff001f7c82 */ /* 0x000fe20008000000 */
[----:B------:R-:W-:Y:S02]  /*13f0*/  UMOV UR38, URZ ;  /* 0x000000ff00267c82 */ /* 0x000fe40008000000 */
[----:B------:R-:W-:-:S04]  /*1400*/  USHF.R.S32.HI UR4, URZ, 0x6, UR4 ;  /* 0x00000006ff047899 */ /* 0x000fc80008011404 */
[----:B---3--:R-:W-:-:S04]  /*1410*/  UIMAD UR4, UR4, UR8, URZ ;  /* 0x00000008040472a4 */ /* 0x008fc8000f8e02ff */
[----:B----4-:R-:W-:-:S04]  /*1420*/  UIMAD UR4, UR4, UR6, URZ ;  /* 0x00000006040472a4 */ /* 0x010fc8000f8e02ff */
[----:B------:R-:W-:-:S04]  /*1430*/  UIMAD UR54, UR4, UR7, URZ ;  /* 0x00000007043672a4 */ /* 0x000fc8000f8e02ff */
[----:B------:R-:W-:Y:S02]  /*1440*/  UISETP.NE.AND UP1, UPT, UR54, URZ, UPT ;  /* 0x000000ff3600728c */ /* 0x000fe4000bf25270 */
[----:B------:R-:W-:-:S04]  /*1450*/  UISETP.LT.U32.AND UP0, UPT, UR54, 0x6, UPT ;  /* 0x000000063600788c */ /* 0x000fc8000bf01070 */
[----:B------:R-:W-:-:S04]  /*1460*/  USEL UR4, UR54, 0x6, UP0 ;  /* 0x0000000636047887 */ /* 0x000fc80008000000 */
[----:B------:R-:W-:Y:S02]  /*1470*/  UIADD3 UR5, UPT, UPT, UR4, -0x1, URZ ;  /* 0xffffffff04057890 */ /* 0x000fe4000fffe0ff */
[----:B------:R-:W-:Y:S02]  /*1480*/  @!UP1 UIADD3 UR5, UPT, UPT, UR4, URZ, URZ ;  /* 0x000000ff04059290 */ /* 0x000fe4000fffe0ff */
[----:B------:R-:W-:Y:S02]  /*1490*/  UIADD3 UR50, UPT, UPT, UR54, -UR4, URZ ;  /* 0x8000000436327290 */ /* 0x000fe4000fffe0ff */
[----:B-12---:R-:W-:-:S12]  /*14a0*/  UIADD3 UR55, UPT, UPT, UR5, 0x1, URZ ;  /* 0x0000000105377890 */ /* 0x006fd8000fffe0ff */
.L_x_32:
[----:B------:R-:W1:Y:S01]  /*14b0*/  S2UR UR36, SR_CgaCtaId ;  /* 0x00000000002479c3 */ /* 0x000e620000008800 */
[----:B------:R-:W-:Y:S01]  /*14c0*/  UMOV UR4, 0x400 ;  /* 0x0000040000047882 */ /* 0x000fe20000000000 */
[----:B------:R-:W-:Y:S01]  /*14d0*/  MOV R0, UR26 ;  /* 0x0000001a00007c02 */ /* 0x000fe20008000f00 */
[----:B------:R-:W-:Y:S02]  /*14e0*/  UISETP.NE.AND UP0, UPT, UR54, URZ, UPT ;  /* 0x000000ff3600728c */ /* 0x000fe4000bf05270 */
[----:B------:R-:W-:Y:S01]  /*14f0*/  USHF.L.U32 UR44, UR51, 0x7, URZ ;  /* 0x00000007332c7899 */ /* 0x000fe200080006ff */
[----:B------:R-:W-:Y:S01]  /*1500*/  SHF.L.U32 R0, R0, 0x1f, RZ ;  /* 0x0000001f00007819 */ /* 0x000fe200000006ff */
[----:B------:R-:W-:Y:S01]  /*1510*/  USHF.L.U32 UR19, UR24, 0x7, URZ ;  /* 0x0000000718137899 */ /* 0x000fe200080006ff */
[----:B------:R-:W-:Y:S01]  /*1520*/  UMOV UR27, URZ ;  /* 0x000000ff001b7c82 */ /* 0x000fe20008000000 */
[----:B------:R-:W-:Y:S01]  /*1530*/  UMOV UR22, URZ ;  /* 0x000000ff00167c82 */ /* 0x000fe20008000000 */
[----:B------:R-:W-:Y:S01]  /*1540*/  UMOV UR21, URZ ;  /* 0x000000ff00157c82 */ /* 0x000fe20008000000 */
[----:B------:R-:W-:Y:S01]  /*1550*/  UMOV UR20, URZ ;  /* 0x000000ff00147c82 */ /* 0x000fe20008000000 */
[----:B-1----:R-:W-:-:S04]  /*1560*/  ULEA UR36, UR36, UR4, 0x18 ;  /* 0x0000000424247291 */ /* 0x002fc8000f8ec0ff */
[----:B------:R-:W-:-:S09]  /*1570*/  ULEA UR4, UR30, UR36, 0x3 ;  /* 0x000000241e047291 */ /* 0x000fd2000f8e18ff */
[----:B------:R1:W2:Y:S01]  /*1580*/  SYNCS.PHASECHK.TRANS64.TRYWAIT P0, [UR4+0x30], R0 ;  /* 0x00003000ff0075a7 */ /* 0x0002a20008001104 */
[----:B------:R-:W-:Y:S05]  /*1590*/  BRA.U !UP0, `(.L_x_17) ;  /* 0x0000000508947547 */ /* 0x000fea000b800000 */
[----:B------:R-:W3:Y:S01]  /*15a0*/  LDCU.128 UR12, c[0x0][0x480] ;  /* 0x00009000ff0c77ac */ /* 0x000ee20008000c00 */
[----:B------:R-:W4:Y:S01]  /*15b0*/  LDCU.128 UR8, c[0x0][0x490] ;  /* 0x00009200ff0877ac */ /* 0x000f220008000c00 */
[----:B------:R-:W1:Y:S01]  /*15c0*/  LDCU.64 UR20, c[0x0][0x4c0] ;  /* 0x00009800ff1477ac */ /* 0x000e620008000a00 */
[----:B------:R-:W1:Y:S01]  /*15d0*/  LDCU.64 UR16, c[0x0][0x4f0] ;  /* 0x00009e00ff1077ac */ /* 0x000e620008000a00 */
[----:B------:R-:W1:Y:S01]  /*15e0*/  LDCU UR18, c[0x0][0x4c8] ;  /* 0x00009900ff1277ac */ /* 0x000e620008000800 */
[----:B---3--:R-:W-:Y:S02]  /*15f0*/  UIMAD.WIDE.U32 UR4, UR44, UR13, URZ ;  /* 0x0000000d2c0472a5 */ /* 0x008fe4000f8e00ff */
[----:B------:R-:W-:Y:S02]  /*1600*/  UISETP.NE.AND UP0, UPT, UR12, 0x1, UPT ;  /* 0x000000010c00788c */ /* 0x000fe4000bf05270 */
[----:B------:R-:W-:Y:S01]  /*1610*/  USHF.R.U32.HI UR5, URZ, UR14, UR5 ;  /* 0x0000000eff057299 */ /* 0x000fe20008011605 */
[----:B------:R-:W3:Y:S03]  /*1620*/  LDCU UR45, c[0x0][0x38c] ;  /* 0x00007180ff2d77ac */ /* 0x000ee60008000800 */
[----:B------:R-:W-:-:S02]  /*1630*/  USEL UR5, UR44, UR5, !UP0 ;  /* 0x000000052c057287 */ /* 0x000fc4000c000000 */
[----:B------:R-:W-:Y:S02]  /*1640*/  UISETP.NE.AND UP0, UPT, UR15, 0x1, UPT ;  /* 0x000000010f00788c */ /* 0x000fe4000bf05270 */
[----:B----4-:R-:W-:Y:S01]  /*1650*/  UIMAD.WIDE.U32 UR6, UR5, UR8, URZ ;  /* 0x00000008050672a5 */ /* 0x010fe2000f8e00ff */
[----:B------:R-:W4:Y:S01]  /*1660*/  LDCU UR8, c[0x0][0x4a0] ;  /* 0x00009400ff0877ac */ /* 0x000f220008000800 */
[----:B------:R-:W1:Y:S05]  /*1670*/  LDCU UR23, c[0x0][0x4cc] ;  /* 0x00009980ff1777ac */ /* 0x000e6a0008000800 */
[----:B------:R-:W-:Y:S01]  /*1680*/  UMOV UR4, UR7 ;  /* 0x0000000700047c82 */ /* 0x000fe20008000000 */
[----:B------:R-:W1:Y:S01]  /*1690*/  LDCU.64 UR40, c[0x0][0x390] ;  /* 0x00007200ff2877ac */ /* 0x000e620008000a00 */
[----:B------:R-:W-:Y:S01]  /*16a0*/  USHF.R.U32.HI UR4, URZ, UR9, UR4 ;  /* 0x00000009ff047299 */ /* 0x000fe20008011604 */
[----:B------:R-:W1:Y:S03]  /*16b0*/  LDCU UR9, c[0x0][0x4ec] ;  /* 0x00009d80ff0977ac */ /* 0x000e660008000800 */
[----:B------:R-:W-:-:S02]  /*16c0*/  USEL UR4, UR5, UR4, !UP0 ;  /* 0x0000000405047287 */ /* 0x000fc4000c000000 */
[----:B------:R-:W-:Y:S02]  /*16d0*/  UISETP.NE.AND UP0, UPT, UR10, 0x1, UPT ;  /* 0x000000010a00788c */ /* 0x000fe4000bf05270 */
[----:B------:R-:W-:Y:S01]  /*16e0*/  UIMAD.WIDE.U32 UR6, UR4, UR11, URZ ;  /* 0x0000000b040672a5 */ /* 0x000fe2000f8e00ff */
[----:B------:R-:W1:Y:S01]  /*16f0*/  LDCU.64 UR24, c[0x0][0x4d0] ;  /* 0x00009a00ff1877ac */ /* 0x000e620008000a00 */
[----:B------:R-:W-:-:S05]  /*1700*/  UIADD3 UR38, UPT, UPT, UR55, UR31, URZ ;  /* 0x0000001f37267290 */ /* 0x000fca000fffe0ff */
[----:B------:R-:W-:Y:S01]  /*1710*/  UMOV UR6, UR7 ;  /* 0x0000000700067c82 */ /* 0x000fe20008000000 */
[----:B------:R-:W-:Y:S02]  /*1720*/  UIADD3 UR7, UPT, UPT, -UR4, URZ, URZ ;  /* 0x000000ff04077290 */ /* 0x000fe4000fffe1ff */
[----:B----4-:R-:W-:Y:S02]  /*1730*/  USHF.R.U32.HI UR6, URZ, UR8, UR6 ;  /* 0x00000008ff067299 */ /* 0x010fe40008011606 */
[----:B------:R-:W-:Y:S02]  /*1740*/  UIADD3 UR8, UPT, UPT, -UR5, URZ, URZ ;  /* 0x000000ff05087290 */ /* 0x000fe4000fffe1ff */
[----:B------:R-:W-:Y:S02]  /*1750*/  USEL UR14, UR4, UR6, !UP0 ;  /* 0x00000006040e7287 */ /* 0x000fe4000c000000 */
[----:B------:R-:W-:Y:S02]  /*1760*/  UIMAD UR7, UR15, UR7, UR5 ;  /* 0x000000070f0772a4 */ /* 0x000fe4000f8e0205 */
[----:B------:R-:W-:-:S02]  /*1770*/  UIADD3 UR6, UPT, UPT, -UR14, URZ, URZ ;  /* 0x000000ff0e067290 */ /* 0x000fc4000fffe1ff */
[----:B------:R-:W-:Y:S02]  /*1780*/  UIMAD UR8, UR12, UR8, UR44 ;  /* 0x000000080c0872a4 */ /* 0x000fe4000f8e022c */
[----:B------:R-:W-:Y:S02]  /*1790*/  UIMAD UR13, UR10, UR6, UR4 ;  /* 0x000000060a0d72a4 */ /* 0x000fe4000f8e0204 */
[----:B-1----:R-:W-:Y:S02]  /*17a0*/  UIMAD UR11, UR8, UR20, UR9 ;  /* 0x00000014080b72a4 */ /* 0x002fe4000f8e0209 */
[----:B------:R-:W-:Y:S01]  /*17b0*/  UIMAD UR12, UR7, UR21, UR16 ;  /* 0x00000015070c72a4 */ /* 0x000fe2000f8e0210 */
[----:B------:R-:W1:Y:S02]  /*17c0*/  LDCU.64 UR4, c[0x0][0x4f8] ;  /* 0x00009f00ff0477ac */ /* 0x000e640008000a00 */
[----:B------:R-:W4:Y:S01]  /*17d0*/  LDCU UR6, c[0x0][0x500] ;  /* 0x0000a000ff0677ac */ /* 0x000f220008000800 */
[----:B------:R-:W-:Y:S01]  /*17e0*/  UIMAD UR13, UR13, UR18, UR17 ;  /* 0x000000120d0d72a4 */ /* 0x000fe2000f8e0211 */
[----:B------:R-:W-:Y:S01]  /*17f0*/  UMOV UR27, URZ ;  /* 0x000000ff001b7c82 */ /* 0x000fe20008000000 */
[----:B------:R-:W-:Y:S01]  /*1800*/  UMOV UR7, UR30 ;  /* 0x0000001e00077c82 */ /* 0x000fe20008000000 */
[----:B------:R-:W-:Y:S01]  /*1810*/  UMOV UR20, URZ ;  /* 0x000000ff00147c82 */ /* 0x000fe20008000000 */
[----:B------:R-:W-:Y:S01]  /*1820*/  UMOV UR21, URZ ;  /* 0x000000ff00157c82 */ /* 0x000fe20008000000 */
[----:B---3--:R-:W-:-:S07]  /*1830*/  UMOV UR22, URZ ;  /* 0x000000ff00167c82 */ /* 0x008fce0008000000 */
.L_x_22:
[----:B------:R-:W-:Y:S01]  /*1840*/  @!P3 MOV R3, 0x8000 ;  /* 0x000080000003b802 */ /* 0x000fe20000000f00 */
[----:B------:R-:W-:Y:S01]  /*1850*/  ULEA UR9, UR7, UR36, 0x3 ;  /* 0x0000002407097291 */ /* 0x000fe2000f8e18ff */
[----:B--2---:R-:W-:Y:S11]  /*1860*/  @P0 BRA `(.L_x_18) ;  /* 0x0000000000100947 */ /* 0x004ff60003800000 */
[----:B------:R-:W-:Y:S04]  /*1870*/  MOV R4, UR26 ;  /* 0x0000001a00047c02 */ /* 0x000fe80008000f00 */
[----:B------:R-:W-:Y:S04]  /*1880*/  SHF.L.U32 R4, R4, 0x1f, RZ ;  /* 0x0000001f04047819 */ /* 0x000fe800000006ff */
[----:B------:R-:W2:Y:S02]  /*1890*/  SYNCS.PHASECHK.TRANS64.TRYWAIT P0, [UR9+0x30], R4 ;  /* 0x00003004ff0075a7 */ /* 0x000ea40008001109 */
[----:B--2---:R-:W-:Y:S05]  /*18a0*/  @!P0 BRA `(.L_x_19) ;  /* 0x0000008000388947 */ /* 0x004fea0003800000 */
.L_x_18:
[----:B------:R3:W-:Y:S01]  /*18b0*/  @!P3 SYNCS.ARRIVE.TRANS64 RZ, [UR9], R3 ;  /* 0x00000003ffffb9a7 */ /* 0x0007e20008000009 */
[----:B------:R-:W-:Y:S04]  /*18c0*/  BSSY.RECONVERGENT B0, `(.L_x_20) ;  /* 0x0000003000007945 */ /* 0x000fe80003800200 */
[----:B------:R-:W-:Y:S05]  /*18d0*/  @P2 BRA `(.L_x_21) ;  /* 0x0000000000042947 */ /* 0x000fea0003800000 */
[----:B-1--4-:R-:W-:Y:S05]  /*18e0*/  BPT.TRAP 0x1 ;  /* 0x000000040000795c */ /* 0x012fea0000300000 */
.L_x_21:
[----:B-1--4-:R-:W-:Y:S05]  /*18f0*/  BSYNC.RECONVERGENT B0 ;  /* 0x0000000000007941 */ /* 0x012fea0003800200 */
.L_x_20:
[----:B------:R-:W-:Y:S02]  /*1900*/  UIADD3 UR8, UPT, UPT, UR7, 0x1, URZ ;  /* 0x0000000107087890 */ /* 0x000fe4000fffe0ff */
[----:B------:R-:W-:Y:S02]  /*1910*/  UIMAD UR15, UR20, UR23, UR4 ;  /* 0x00000017140f72a4 */ /* 0x000fe4000f8e0204 */
[----:B------:R-:W-:Y:S02]  /*1920*/  UISETP.NE.AND UP0, UPT, UR8, 0x6, UPT ;  /* 0x000000060800788c */ /* 0x000fe4000bf05270 */
[----:B------:R-:W-:Y:S02]  /*1930*/  ULEA UR16, UR7, UR36, 0xe ;  /* 0x0000002407107291 */ /* 0x000fe4000f8e70ff */
[----:B------:R-:W-:Y:S02]  /*1940*/  USEL UR10, URZ, 0x1, UP0 ;  /* 0x00000001ff0a7887 */ /* 0x000fe40008000000 */
[----:B------:R-:W-:Y:S02]  /*1950*/  USEL UR30, UR8, URZ, UP0 ;  /* 0x000000ff081e7287 */ /* 0x000fe40008000000 */
[----:B------:R-:W-:Y:S02]  /*1960*/  ULOP3.LUT UR26, UR26, UR10, URZ, 0x3c, !UPT ;  /* 0x0000000a1a1a7292 */ /* 0x000fe4000f8e3cff */
[----:B------:R-:W-:Y:S02]  /*1970*/  ULEA UR8, UR30, UR36, 0x3 ;  /* 0x000000241e087291 */ /* 0x000fe4000f8e18ff */
[----:B------:R-:W-:Y:S02]  /*1980*/  UIADD3 UR34, UP0, UPT, UR42, 0x80, URZ ;  /* 0x000000802a227890 */ /* 0x000fe4000ff1e0ff */
[----:B------:R-:W-:Y:S01]  /*1990*/  USHF.L.U32 UR10, UR27, 0x6, URZ ;  /* 0x000000061b0a7899 */ /* 0x000fe200080006ff */
[----:B--2---:R-:W-:Y:S01]  /*19a0*/  MOV R0, UR26 ;  /* 0x0000001a00007c02 */ /* 0x004fe20008000f00 */
[----:B------:R-:W-:Y:S02]  /*19b0*/  UIADD3.X UR35, UPT, UPT, URZ, UR43, URZ, UP0, !UPT ;  /* 0x0000002bff237290 */ /* 0x000fe400087fe4ff */
[----:B------:R-:W-:Y:S01]  /*19c0*/  UIADD3 UR32, UP3, UPT, UR42, 0x200, URZ ;  /* 0x000002002a207890 */ /* 0x000fe2000ff7e0ff */
[----:B------:R-:W-:Y:S01]  /*19d0*/  SHF.L.U32 R0, R0, 0x1f, RZ ;  /* 0x0000001f00007819 */ /* 0x000fe200000006ff */
[----:B------:R-:W-:Y:S02]  /*19e0*/  UIADD3 UR37, UPT, UPT, UR20, 0x1, URZ ;  /* 0x0000000114257890 */ /* 0x000fe4000fffe0ff */
[----:B------:R-:W-:Y:S01]  /*19f0*/  UIADD3.X UR33, UPT, UPT, URZ, UR43, URZ, UP3, !UPT ;  /* 0x0000002bff217290 */ /* 0x000fe20009ffe4ff */
[----:B------:R1:W2:Y:S01]  /*1a00*/  SYNCS.PHASECHK.TRANS64.TRYWAIT P0, [UR8+0x30], R0 ;  /* 0x00003000ff0075a7 */ /* 0x0002a20008001108 */
[----:B------:R-:W-:Y:S02]  /*1a10*/  UIMAD UR8, UR21, UR24, UR5 ;  /* 0x00000018150872a4 */ /* 0x000fe4000f8e0205 */
[----:B------:R-:W-:Y:S02]  /*1a20*/  UIMAD UR7, UR22, UR25, UR6 ;  /* 0x00000019160772a4 */ /* 0x000fe4000f8e0206 */
[----:B------:R-:W-:Y:S02]  /*1a30*/  ULEA UR15, UR8, UR15, 0x5 ;  /* 0x0000000f080f7291 */ /* 0x000fe4000f8e28ff */
[----:B------:R-:W-:Y:S02]  /*1a40*/  UIADD3 UR8, UPT, UPT, UR16, 0x8400, URZ ;  /* 0x0000840010087890 */ /* 0x000fe4000fffe0ff */
[----:B------:R-:W-:Y:S02]  /*1a50*/  ULEA UR7, UR7, UR15, 0xa ;  /* 0x0000000f07077291 */ /* 0x000fe4000f8e50ff */
[----:B------:R-:W-:Y:S02]  /*1a60*/  UIADD3 UR16, UPT, UPT, UR16, 0x20400, URZ ;  /* 0x0002040010107890 */ /* 0x000fe4000fffe0ff */
[----:B------:R-:W-:Y:S02]  /*1a70*/  UPRMT UR7, UR7, 0x5410, URZ ;  /* 0x0000541007077896 */ /* 0x000fe400080000ff */
[----:B------:R-:W-:Y:S02]  /*1a80*/  UISETP.NE.AND UP2, UPT, UR37, UR45, UPT ;  /* 0x0000002d2500728c */ /* 0x000fe4000bf45270 */
[----:B------:R-:W-:Y:S02]  /*1a90*/  UIADD3 UR29, UPT, UPT, UR21, 0x1, URZ ;  /* 0x00000001151d7890 */ /* 0x000fe4000fffe0ff */
[----:B------:R-:W-:Y:S02]  /*1aa0*/  UIADD3 UR28, UPT, UPT, UR22, 0x1, URZ ;  /* 0x00000001161c7890 */ /* 0x000fe4000fffe0ff */
[----:B------:R-:W-:Y:S01]  /*1ab0*/  UIADD3 UR31, UPT, UPT, UR31, 0x1, URZ ;  /* 0x000000011f1f7890 */ /* 0x000fe2000fffe0ff */
[----:B------:R4:W-:Y:S01]  /*1ac0*/  UTMALDG.5D.IM2COL [UR8], [UR34], UR7 ;  /* 0x00000008220073b4 */ /* 0x0009e20008060007 */
[----:B------:R-:W-:Y:S01]  /*1ad0*/  UMOV UR46, 0x0 ;  /* 0x00000000002e7882 */ /* 0x000fe20000000000 */
[----:B------:R-:W-:Y:S01]  /*1ae0*/  UMOV UR47, 0x10000000 ;  /* 0x10000000002f7882 */ /* 0x000fe20000000000 */
[----:B------:R-:W-:Y:S01]  /*1af0*/  UMOV UR17, UR9 ;  /* 0x0000000900117c82 */ /* 0x000fe20008000000 */
[----:B------:R-:W-:Y:S01]  /*1b00*/  @UP2 UIADD3 UR29, UPT, UPT, UR21, URZ, URZ ;  /* 0x000000ff151d2290 */ /* 0x000fe2000fffe0ff */
[----:B------:R-:W-:Y:S03]  /*1b10*/  UMOV UR18, UR10 ;  /* 0x0000000a00127c82 */ /* 0x000fe60008000000 */
[----:B------:R-:W-:Y:S01]  /*1b20*/  UISETP.NE.AND UP1, UPT, UR29, UR40, UPT ;  /* 0x000000281d00728c */ /* 0x000fe2000bf25270 */
[----:B------:R3:W-:Y:S10]  /*1b30*/  UTMALDG.5D [UR16], [UR32], desc[UR46] ;  /* 0x00002e10200075b4 */ /* 0x0007f40008021000 */
[----:B------:R-:W-:Y:S04]  /*1b40*/  @UP1 UIADD3 UR28, UPT, UPT, UR22, URZ, URZ ;  /* 0x000000ff161c1290 */ /* 0x000fe8000fffe0ff */
[----:B------:R-:W-:Y:S02]  /*1b50*/  UISETP.NE.AND UP0, UPT, UR28, UR41, UPT ;  /* 0x000000291c00728c */ /* 0x000fe4000bf05270 */
[----:B----4-:R-:W-:Y:S09]  /*1b60*/  UIADD3 UR8, UPT, UPT, UR27, 0x1, URZ ;  /* 0x000000011b087890 */ /* 0x010ff2000fffe0ff */
[----:B------:R-:W-:Y:S01]  /*1b70*/  @UP0 UIADD3 UR8, UPT, UPT, UR27, URZ, URZ ;  /* 0x000000ff1b080290 */ /* 0x000fe2000fffe0ff */
[----:B------:R-:W-:Y:S06]  /*1b80*/  UMOV UR7, UR30 ;  /* 0x0000001e00077c82 */ /* 0x000fec0008000000 */
[----:B------:R-:W-:Y:S01]  /*1b90*/  UMOV UR27, UR8 ;  /* 0x00000008001b7c82 */ /* 0x000fe20008000000 */
[----:B---3--:R-:W-:Y:S02]  /*1ba0*/  USEL UR22, UR28, URZ, UP0 ;  /* 0x000000ff1c167287 */ /* 0x008fe40008000000 */
[----:B------:R-:W-:Y:S02]  /*1bb0*/  UISETP.NE.AND UP0, UPT, UR31, UR38, UPT ;  /* 0x000000261f00728c */ /* 0x000fe4000bf05270 */
[----:B------:R-:W-:Y:S02]  /*1bc0*/  USEL UR20, UR37, URZ, UP2 ;  /* 0x000000ff25147287 */ /* 0x000fe40009000000 */
[----:B------:R-:W-:Y:S05]  /*1bd0*/  USEL UR21, UR29, URZ, UP1 ;  /* 0x000000ff1d157287 */ /* 0x000fea0008800000 */
[----:B-1----:R-:W-:Y:S07]  /*1be0*/  BRA.U UP0, `(.L_x_22) ;  /* 0xfffffffd00147547 */ /* 0x002fee000b83ffff */
.L_x_17:
[----:B------:R-:W-:Y:S01]  /*1bf0*/  ULEA UR4, UR30, UR36, 0x3 ;  /* 0x000000241e047291 */ /* 0x000fe2000f8e18ff */
[----:B-1----:R-:W-:Y:S01]  /*1c00*/  MOV R0, UR26 ;  /* 0x0000001a00007c02 */ /* 0x002fe20008000f00 */
[----:B------:R-:W-:Y:S01]  /*1c10*/  @!P1 SYNCS.ARRIVE.TRANS64.A1T0 RZ, [UR36+0xa8], RZ ;  /* 0x0000a8ffffff99a7 */ /* 0x000fe20008100024 */
[----:B------:R-:W-:Y:S02]  /*1c20*/  UISETP.GE.AND UP0, UPT, UR50, 0x1, UPT ;  /* 0x000000013200788c */ /* 0x000fe4000bf06270 */
[----:B------:R-:W-:-:S04]  /*1c30*/  SHF.L.U32 R0, R0, 0x1f, RZ ;  /* 0x0000001f00007819 */ /* 0x000fc800000006ff */
[----:B--2---:R1:W2:Y:S03]  /*1c40*/  SYNCS.PHASECHK.TRANS64.TRYWAIT P0, [UR4+0x30], R0 ;  /* 0x00003000ff0075a7 */ /* 0x0042a60008001104 */
[----:B------:R-:W-:Y:S05]  /*1c50*/  BRA.U !UP0, `(.L_x_23) ;  /* 0x00000005088c7547 */ /* 0x000fea000b800000 */
[----:B------:R-:W3:Y:S01]  /*1c60*/  LDCU.128 UR8, c[0x0][0x480] ;  /* 0x00009000ff0877ac */ /* 0x000ee20008000c00 */
[----:B------:R-:W4:Y:S01]  /*1c70*/  LDCU.128 UR32, c[0x0][0x490] ;  /* 0x00009200ff2077ac */ /* 0x000f220008000c00 */
[----:B------:R-:W1:Y:S01]  /*1c80*/  LDCU.64 UR28, c[0x0][0x4c0] ;  /* 0x00009800ff1c77ac */ /* 0x000e620008000a00 */
[----:B------:R-:W1:Y:S01]  /*1c90*/  LDCU UR13, c[0x0][0x4c8] ;  /* 0x00009900ff0d77ac */ /* 0x000e620008000800 */
[----:B------:R-:W1:Y:S01]  /*1ca0*/  LDCU.64 UR16, c[0x0][0x4f0] ;  /* 0x00009e00ff1077ac */ /* 0x000e620008000a00 */
[----:B---3--:R-:W-:Y:S02]  /*1cb0*/  UIMAD.WIDE.U32 UR4, UR44, UR9, URZ ;  /* 0x000000092c0472a5 */ /* 0x008fe4000f8e00ff */
[----:B------:R-:W-:Y:S02]  /*1cc0*/  UISETP.NE.AND UP0, UPT, UR8, 0x1, UPT ;  /* 0x000000010800788c */ /* 0x000fe4000bf05270 */
[----:B------:R-:W-:Y:S01]  /*1cd0*/  USHF.R.U32.HI UR5, URZ, UR10, UR5 ;  /* 0x0000000aff057299 */ /* 0x000fe20008011605 */
[----:B------:R-:W3:Y:S03]  /*1ce0*/  LDCU UR9, c[0x0][0x4a0] ;  /* 0x00009400ff0977ac */ /* 0x000ee60008000800 */
[----:B------:R-:W-:-:S02]  /*1cf0*/  USEL UR5, UR44, UR5, !UP0 ;  /* 0x000000052c057287 */ /* 0x000fc4000c000000 */
[----:B------:R-:W-:Y:S02]  /*1d00*/  UISETP.NE.AND UP0, UPT, UR11, 0x1, UPT ;  /* 0x000000010b00788c */ /* 0x000fe4000bf05270 */
[----:B----4-:R-:W-:Y:S01]  /*1d10*/  UIMAD.WIDE.U32 UR6, UR5, UR32, URZ ;  /* 0x00000020050672a5 */ /* 0x010fe2000f8e00ff */
[----:B------:R-:W1:Y:S01]  /*1d20*/  LDCU UR10, c[0x0][0x4ec] ;  /* 0x00009d80ff0a77ac */ /* 0x000e620008000800 */
[----:B------:R-:W4:Y:S05]  /*1d30*/  LDCU UR46, c[0x0][0x38c] ;  /* 0x00007180ff2e77ac */ /* 0x000f2a0008000800 */
[----:B------:R-:W-:Y:S01]  /*1d40*/  UMOV UR4, UR7 ;  /* 0x0000000700047c82 */ /* 0x000fe20008000000 */
[----:B------:R-:W1:Y:S01]  /*1d50*/  LDCU UR23, c[0x0][0x4cc] ;  /* 0x00009980ff1777ac */ /* 0x000e620008000800 */
[----:B------:R-:W-:Y:S01]  /*1d60*/  USHF.R.U32.HI UR4, URZ, UR33, UR4 ;  /* 0x00000021ff047299 */ /* 0x000fe20008011604 */
[----:B------:R-:W1:Y:S03]  /*1d70*/  LDCU.64 UR40, c[0x0][0x390] ;  /* 0x00007200ff2877ac */ /* 0x000e660008000a00 */
[----:B------:R-:W-:-:S02]  /*1d80*/  USEL UR4, UR5, UR4, !UP0 ;  /* 0x0000000405047287 */ /* 0x000fc4000c000000 */
[----:B------:R-:W-:Y:S02]  /*1d90*/  UISETP.NE.AND UP0, UPT, UR34, 0x1, UPT ;  /* 0x000000012200788c */ /* 0x000fe4000bf05270 */
[----:B------:R-:W-:Y:S01]  /*1da0*/  UIMAD.WIDE.U32 UR6, UR4, UR35, URZ ;  /* 0x00000023040672a5 */ /* 0x000fe2000f8e00ff */
[----:B------:R-:W1:Y:S01]  /*1db0*/  LDCU.64 UR24, c[0x0][0x4d0] ;  /* 0x00009a00ff1877ac */ /* 0x000e620008000a00 */
[----:B------:R-:W-:-:S05]  /*1dc0*/  UIADD3 UR38, UPT, UPT, UR50, UR38, URZ ;  /* 0x0000002632267290 */ /* 0x000fca000fffe0ff */
[----:B------:R-:W-:Y:S01]  /*1dd0*/  UMOV UR6, UR7 ;  /* 0x0000000700067c82 */ /* 0x000fe20008000000 */
[----:B------:R-:W-:Y:S02]  /*1de0*/  UIADD3 UR7, UPT, UPT, -UR5, URZ, URZ ;  /* 0x000000ff05077290 */ /* 0x000fe4000fffe1ff */
[----:B---3--:R-:W-:Y:S02]  /*1df0*/  USHF.R.U32.HI UR6, URZ, UR9, UR6 ;  /* 0x00000009ff067299 */ /* 0x008fe40008011606 */
[----:B------:R-:W-:Y:S02]  /*1e00*/  UIMAD UR7, UR8, UR7, UR44 ;  /* 0x00000007080772a4 */ /* 0x000fe4000f8e022c */
[----:B------:R-:W-:Y:S02]  /*1e10*/  USEL UR14, UR4, UR6, !UP0 ;  /* 0x00000006040e7287 */ /* 0x000fe4000c000000 */
[----:B------:R-:W-:Y:S02]  /*1e20*/  UIADD3 UR6, UPT, UPT, -UR4, URZ, URZ ;  /* 0x000000ff04067290 */ /* 0x000fe4000fffe1ff */
[----:B------:R-:W-:-:S02]  /*1e30*/  UIADD3 UR9, UPT, UPT, -UR14, URZ, URZ ;  /* 0x000000ff0e097290 */ /* 0x000fc4000fffe1ff */
[----:B------:R-:W-:Y:S02]  /*1e40*/  UIMAD UR12, UR11, UR6, UR5 ;  /* 0x000000060b0c72a4 */ /* 0x000fe4000f8e0205 */
[----:B------:R-:W-:Y:S02]  /*1e50*/  UIMAD UR9, UR34, UR9, UR4 ;  /* 0x00000009220972a4 */ /* 0x000fe4000f8e0204 */
[----:B-1----:R-:W-:Y:S01]  /*1e60*/  UIMAD UR11, UR7, UR28, UR10 ;  /* 0x0000001c070b72a4 */ /* 0x002fe2000f8e020a */
[----:B------:R-:W1:Y:S02]  /*1e70*/  LDCU.64 UR4, c[0x0][0x4f8] ;  /* 0x00009f00ff0477ac */ /* 0x000e640008000a00 */
[----:B------:R-:W3:Y:S01]  /*1e80*/  LDCU UR6, c[0x0][0x500] ;  /* 0x0000a000ff0677ac */ /* 0x000ee20008000800 */
[----:B------:R-:W-:Y:S02]  /*1e90*/  UIMAD UR12, UR12, UR29, UR16 ;  /* 0x0000001d0c0c72a4 */ /* 0x000fe4000f8e0210 */
[----:B------:R-:W-:Y:S01]  /*1ea0*/  UIMAD UR13, UR9, UR13, UR17 ;  /* 0x0000000d090d72a4 */ /* 0x000fe2000f8e0211 */
[----:B------:R-:W-:Y:S01]  /*1eb0*/  UMOV UR37, UR50 ;  /* 0x0000003200257c82 */ /* 0x000fe20008000000 */
[----:B----4-:R-:W-:-:S10]  /*1ec0*/  UMOV UR7, UR30 ;  /* 0x0000001e00077c82 */ /* 0x010fd40008000000 */
.L_x_28:
[----:B------:R-:W-:Y:S01]  /*1ed0*/  @!P3 MOV R3, 0x8000 ;  /* 0x000080000003b802 */ /* 0x000fe20000000f00 */
[----:B------:R-:W-:Y:S01]  /*1ee0*/  ULEA UR9, UR7, UR36, 0x3 ;  /* 0x0000002407097291 */ /* 0x000fe2000f8e18ff */
[----:B--2---:R-:W-:Y:S11]  /*1ef0*/  @P0 BRA `(.L_x_24) ;  /* 0x0000000000100947 */ /* 0x004ff60003800000 */
[----:B------:R-:W-:Y:S04]  /*1f00*/  MOV R4, UR26 ;  /* 0x0000001a00047c02 */ /* 0x000fe80008000f00 */
[----:B------:R-:W-:Y:S04]  /*1f10*/  SHF.L.U32 R4, R4, 0x1f, RZ ;  /* 0x0000001f04047819 */ /* 0x000fe800000006ff */
[----:B------:R-:W2:Y:S02]  /*1f20*/  SYNCS.PHASECHK.TRANS64.TRYWAIT P0, [UR9+0x30], R4 ;  /* 0x00003004ff0075a7 */ /* 0x000ea40008001109 */
[----:B--2---:R-:W-:Y:S05]  /*1f30*/  @!P0 BRA `(.L_x_25) ;  /* 0x0000007800ac8947 */ /* 0x004fea0003800000 */
.L_x_24:
[----:B------:R4:W-:Y:S01]  /*1f40*/  @!P3 SYNCS.ARRIVE.TRANS64 RZ, [UR9], R3 ;  /* 0x00000003ffffb9a7 */ /* 0x0009e20008000009 */
[----:B------:R-:W-:Y:S04]  /*1f50*/  BSSY.RECONVERGENT B0, `(.L_x_26) ;  /* 0x0000003000007945 */ /* 0x000fe80003800200 */
[----:B------:R-:W-:Y:S05]  /*1f60*/  @P2 BRA `(.L_x_27) ;  /* 0x0000000000042947 */ /* 0x000fea0003800000 */
[----:B-1-3--:R-:W-:Y:S05]  /*1f70*/  BPT.TRAP 0x1 ;  /* 0x000000040000795c */ /* 0x00afea0000300000 */
.L_x_27:
[----:B-1-3--:R-:W-:Y:S05]  /*1f80*/  BSYNC.RECONVERGENT B0 ;  /* 0x0000000000007941 */ /* 0x00afea0003800200 */
.L_x_26:
[----:B------:R-:W-:Y:S02]  /*1f90*/  UIADD3 UR8, UPT, UPT, UR7, 0x1, URZ ;  /* 0x0000000107087890 */ /* 0x000fe4000fffe0ff */
[----:B------:R-:W-:Y:S02]  /*1fa0*/  UIMAD UR16, UR20, UR23, UR4 ;  /* 0x00000017141072a4 */ /* 0x000fe4000f8e0204 */
[----:B------:R-:W-:Y:S02]  /*1fb0*/  UISETP.NE.AND UP0, UPT, UR8, 0x6, UPT ;  /* 0x000000060800788c */ /* 0x000fe4000bf05270 */
[----:B------:R-:W-:Y:S02]  /*1fc0*/  UIMAD UR15, UR21, UR24, UR5 ;  /* 0x00000018150f72a4 */ /* 0x000fe4000f8e0205 */
[----:B------:R-:W-:Y:S02]  /*1fd0*/  USEL UR10, URZ, 0x1, UP0 ;  /* 0x00000001ff0a7887 */ /* 0x000fe40008000000 */
[----:B------:R-:W-:Y:S02]  /*1fe0*/  USEL UR30, UR8, URZ, UP0 ;  /* 0x000000ff081e7287 */ /* 0x000fe40008000000 */
[----:B------:R-:W-:Y:S02]  /*1ff0*/  ULOP3.LUT UR26, UR26, UR10, URZ, 0x3c, !UPT ;  /* 0x0000000a1a1a7292 */ /* 0x000fe4000f8e3cff */
[----:B------:R-:W-:Y:S02]  /*2000*/  ULEA UR8, UR30, UR36, 0x3 ;  /* 0x000000241e087291 */ /* 0x000fe4000f8e18ff */
[----:B------:R-:W-:Y:S02]  /*2010*/  ULEA UR18, UR7, UR36, 0xe ;  /* 0x0000002407127291 */ /* 0x000fe4000f8e70ff */
[----:B------:R-:W-:Y:S01]  /*2020*/  UIMAD UR7, UR22, UR25, UR6 ;  /* 0x00000019160772a4 */ /* 0x000fe2000f8e0206 */
[----:B--2---:R-:W-:Y:S01]  /*2030*/  MOV R0, UR26 ;  /* 0x0000001a00007c02 */ /* 0x004fe20008000f00 */
[----:B------:R-:W-:Y:S02]  /*2040*/  ULEA UR15, UR15, UR16, 0x5 ;  /* 0x000000100f0f7291 */ /* 0x000fe4000f8e28ff */
[----:B------:R-:W-:Y:S01]  /*2050*/  UIADD3 UR34, UP0, UPT, UR42, 0x80, URZ ;  /* 0x000000802a227890 */ /* 0x000fe2000ff1e0ff */
[----:B------:R-:W-:Y:S01]  /*2060*/  SHF.L.U32 R0, R0, 0x1f, RZ ;  /* 0x0000001f00007819 */ /* 0x000fe200000006ff */
[----:B------:R-:W-:Y:S02]  /*2070*/  ULEA UR7, UR7, UR15, 0xa ;  /* 0x0000000f07077291 */ /* 0x000fe4000f8e50ff */
[----:B------:R-:W-:Y:S01]  /*2080*/  USHF.L.U32 UR10, UR27, 0x6, URZ ;  /* 0x000000061b0a7899 */ /* 0x000fe200080006ff */
[----:B------:R1:W2:Y:S01]  /*2090*/  SYNCS.PHASECHK.TRANS64.TRYWAIT P0, [UR8+0x30], R0 ;  /* 0x00003000ff0075a7 */ /* 0x0002a20008001108 */
[----:B------:R-:W-:Y:S02]  /*20a0*/  UIADD3.X UR35, UPT, UPT, URZ, UR43, URZ, UP0, !UPT ;  /* 0x0000002bff237290 */ /* 0x000fe400087fe4ff */
[----:B------:R-:W-:Y:S02]  /*20b0*/  UIADD3 UR8, UPT, UPT, UR18, 0x8400, URZ ;  /* 0x0000840012087890 */ /* 0x000fe4000fffe0ff */
[----:B------:R-:W-:Y:S02]  /*20c0*/  UPRMT UR7, UR7, 0x5410, URZ ;  /* 0x0000541007077896 */ /* 0x000fe400080000ff */
[----:B------:R-:W-:Y:S02]  /*20d0*/  UIADD3 UR32, UP3, UPT, UR42, 0x200, URZ ;  /* 0x000002002a207890 */ /* 0x000fe4000ff7e0ff */
[----:B------:R-:W-:Y:S02]  /*20e0*/  UIADD3 UR16, UPT, UPT, UR18, 0x20400, URZ ;  /* 0x0002040012107890 */ /* 0x000fe4000fffe0ff */
[----:B------:R-:W-:Y:S02]  /*20f0*/  UIADD3.X UR33, UPT, UPT, URZ, UR43, URZ, UP3, !UPT ;  /* 0x0000002bff217290 */ /* 0x000fe40009ffe4ff */
[----:B------:R-:W-:Y:S01]  /*2100*/  UIADD3 UR31, UPT, UPT, UR20, 0x1, URZ ;  /* 0x00000001141f7890 */ /* 0x000fe2000fffe0ff */
[----:B------:R3:W-:Y:S01]  /*2110*/  UTMALDG.5D.IM2COL [UR8], [UR34], UR7 ;  /* 0x00000008220073b4 */ /* 0x0007e20008060007 */
[----:B------:R-:W-:Y:S02]  /*2120*/  UIADD3 UR29, UPT, UPT, UR21, 0x1, URZ ;  /* 0x00000001151d7890 */ /* 0x000fe4000fffe0ff */
[----:B------:R-:W-:Y:S02]  /*2130*/  UISETP.NE.AND UP2, UPT, UR31, UR46, UPT ;  /* 0x0000002e1f00728c */ /* 0x000fe4000bf45270 */
[----:B------:R-:W-:Y:S01]  /*2140*/  UIADD3 UR28, UPT, UPT, UR22, 0x1, URZ ;  /* 0x00000001161c7890 */ /* 0x000fe2000fffe0ff */
[----:B------:R-:W-:Y:S01]  /*2150*/  UMOV UR44, 0x0 ;  /* 0x00000000002c7882 */ /* 0x000fe20000000000 */
[----:B------:R-:W-:Y:S01]  /*2160*/  UMOV UR45, 0x10000000 ;  /* 0x10000000002d7882 */ /* 0x000fe20000000000 */
[----:B------:R-:W-:Y:S01]  /*2170*/  UMOV UR17, UR9 ;  /* 0x0000000900117c82 */ /* 0x000fe20008000000 */
[----:B------:R-:W-:Y:S02]  /*2180*/  UMOV UR18, UR10 ;  /* 0x0000000a00127c82 */ /* 0x000fe40008000000 */
[----:B------:R4:W-:Y:S03]  /*2190*/  UTMALDG.5D [UR16], [UR32], desc[UR44] ;  /* 0x00002c10200075b4 */ /* 0x0009e60008021000 */
[----:B------:R-:W-:Y:S04]  /*21a0*/  @UP2 UIADD3 UR29, UPT, UPT, UR21, URZ, URZ ;  /* 0x000000ff151d2290 */ /* 0x000fe8000fffe0ff */
[----:B------:R-:W-:Y:S11]  /*21b0*/  UISETP.NE.AND UP1, UPT, UR29, UR40, UPT ;  /* 0x000000281d00728c */ /* 0x000ff6000bf25270 */
[----:B------:R-:W-:Y:S04]  /*21c0*/  @UP1 UIADD3 UR28, UPT, UPT, UR22, URZ, URZ ;  /* 0x000000ff161c1290 */ /* 0x000fe8000fffe0ff */
[----:B------:R-:W-:Y:S02]  /*21d0*/  UISETP.NE.AND UP0, UPT, UR28, UR41, UPT ;  /* 0x000000291c00728c */ /* 0x000fe4000bf05270 */
[----:B---3--:R-:W-:Y:S02]  /*21e0*/  UIADD3 UR8, UPT, UPT, UR27, 0x1, URZ ;  /* 0x000000011b087890 */ /* 0x008fe4000fffe0ff */
[----:B------:R-:W-:Y:S07]  /*21f0*/  UIADD3 UR7, UPT, UPT, UR37, -0x1, URZ ;  /* 0xffffffff25077890 */ /* 0x000fee000fffe0ff */
[----:B------:R-:W-:Y:S07]  /*2200*/  @UP0 UIADD3 UR8, UPT, UPT, UR27, URZ, URZ ;  /* 0x000000ff1b080290 */ /* 0x000fee000fffe0ff */
[----:B------:R-:W-:Y:S01]  /*2210*/  UMOV UR27, UR8 ;  /* 0x00000008001b7c82 */ /* 0x000fe20008000000 */
[----:B----4-:R-:W-:Y:S02]  /*2220*/  USEL UR22, UR28, URZ, UP0 ;  /* 0x000000ff1c167287 */ /* 0x010fe40008000000 */
[----:B------:R-:W-:Y:S02]  /*2230*/  UISETP.GT.U32.AND UP0, UPT, UR37, 0x1, UPT ;  /* 0x000000012500788c */ /* 0x000fe4000bf04070 */
[----:B------:R-:W-:Y:S02]  /*2240*/  USEL UR20, UR31, URZ, UP2 ;  /* 0x000000ff1f147287 */ /* 0x000fe40009000000 */
[----:B------:R-:W-:Y:S01]  /*2250*/  USEL UR21, UR29, URZ, UP1 ;  /* 0x000000ff1d157287 */ /* 0x000fe20008800000 */
[----:B------:R-:W-:Y:S01]  /*2260*/  UMOV UR37, UR7 ;  /* 0x0000000700257c82 */ /* 0x000fe20008000000 */
[----:B------:R-:W-:Y:S03]  /*2270*/  UMOV UR7, UR30 ;  /* 0x0000001e00077c82 */ /* 0x000fe60008000000 */
[----:B-1----:R-:W-:Y:S07]  /*2280*/  BRA.U UP0, `(.L_x_28) ;  /* 0xfffffffd00107547 */ /* 0x002fee000b83ffff */
.L_x_23:
[----:B------:R-:W-:Y:S01]  /*2290*/  SHF.L.U32 R3, R2, 0x1f, RZ ;  /* 0x0000001f02037819 */ /* 0x000fe200000006ff */
[----:B------:R-:W-:-:S03]  /*22a0*/  NOP ;  /* 0x0000000000007918 */ /* 0x000fc60000000000 */
[----:B--2---:R-:W2:Y:S02]  /*22b0*/  SYNCS.PHASECHK.TRANS64.TRYWAIT P0, [UR36+0xb0], R3 ;  /* 0x0000b003ff0075a7 */ /* 0x004ea40008001124 */
[----:B--2---:R-:W-:Y:S05]  /*22c0*/  @!P0 BRA `(.L_x_29) ;  /* 0x0000007400e08947 */ /* 0x004fea0003800000 */
.L_x_128:
[----:B------:R-:W2:Y:S01]  /*22d0*/  LDS.128 R4, [UR36+0xf0] ;  /* 0x0000f024ff047984 */ /* 0x000ea20008000c00 */
[----:B------:R-:W-:Y:S02]  /*22e0*/  UIADD3 UR4, UPT, UPT, UR36, 0xb8, URZ ;  /* 0x000000b824047890 */ /* 0x000fe4000fffe0ff */
[----:B------:R-:W-:Y:S01]  /*22f0*/  UISETP.GE.AND UP0, UPT, UR39, 0x1, UPT ;  /* 0x000000012700788c */ /* 0x000fe2000bf06270 */
[----:B------:R-:W-:Y:S01]  /*2300*/  @!PT LDS RZ, [RZ] ;  /* 0x00000000fffff984 */ /* 0x000fe20000000800 */
[----:B------:R-:W-:Y:S01]  /*2310*/  @!PT LDS RZ, [RZ] ;  /* 0x00000000fffff984 */ /* 0x000fe20000000800 */
[----:B------:R-:W-:Y:S01]  /*2320*/  @!PT LDS RZ, [RZ] ;  /* 0x00000000fffff984 */ /* 0x000fe20000000800 */
[----:B------:R-:W-:Y:S01]  /*2330*/  @!PT LDS RZ, [RZ] ;  /* 0x00000000fffff984 */ /* 0x000fe20000000800 */
[----:B------:R3:W-:Y:S06]  /*2340*/  MEMBAR.ALL.CTA ;  /* 0x0000000000007992 */ /* 0x0007ec0000008000 */
[----:B---3--:R-:W3:Y:S01]  /*2350*/  FENCE.VIEW.ASYNC.S ;  /* 0x00000000000073c6 */ /* 0x008ee20000000000 */
[----:B------:R-:W-:-:S09]  /*2360*/  UPRMT UR4, URZ, 0x654, UR4 ;  /* 0x00000654ff047896 */ /* 0x000fd20008000004 */
[----:B---3--:R-:W-:Y:S01]  /*2370*/  SYNCS.ARRIVE.TRANS64.RED.A1T0 RZ, [UR4], RZ ;  /* 0x000000ffffff79a7 */ /* 0x008fe20008100404 */
[----:B--2---:R-:W-:-:S13]  /*2380*/  LOP3.LUT P0, RZ, R6, 0x1, RZ, 0xc0, !PT ;  /* 0x0000000106ff7812 */ /* 0x004fda000780c0ff */
[----:B------:R-:W-:Y:S01]  /*2390*/  VOTEU.ANY UP1, P0 ;  /* 0x0000000000ff7886 */ /* 0x000fe20000020100 */
[----:B------:R-:W-:-:S13]  /*23a0*/  PLOP3.LUT P0, PT, PT, PT, UP1, 0x80, 0x8 ;  /* 0x000000000008781c */ /* 0x000fda0003f0f018 */
[----:B-1----:R-:W-:Y:S02]  /*23b0*/  @P0 MOV R0, R4 ;  /* 0x0000000400000202 */ /* 0x002fe40000000f00 */
[----:B------:R-:W-:Y:S02]  /*23c0*/  @P0 LOP3.LUT R4, R5, 0xffff, RZ, 0xc0, !PT ;  /* 0x0000ffff05040812 */ /* 0x000fe400078ec0ff */
[----:B------:R-:W-:Y:S02]  /*23d0*/  @P0 R2UR UR6, R0 ;  /* 0x00000000000602ca */ /* 0x000fe400000e0000 */
[----:B------:R-:W-:-:S11]  /*23e0*/  @P0 R2UR UR5, R4 ;  /* 0x00000000040502ca */ /* 0x000fd600000e0000 */
[----:B------:R-:W-:Y:S02]  /*23f0*/  @UP1 UMOV UR49, UR6 ;  /* 0x0000000600311c82 */ /* 0x000fe40008000000 */
[----:B------:R-:W-:Y:S01]  /*2400*/  @UP1 UMOV UR48, UR5 ;  /* 0x0000000500301c82 */ /* 0x000fe20008000000 */
[----:B------:R-:W-:Y:S05]  /*2410*/  BRA.U !UP0, `(.L_x_30) ;  /* 0x0000000108d47547 */ /* 0x000fea000b800000 */
[----:B------:R-:W1:Y:S01]  /*2420*/  LDCU.128 UR16, c[0x0][0xc10] ;  /* 0x00018200ff1077ac */ /* 0x000e620008000c00 */
[----:B------:R-:W2:Y:S01]  /*2430*/  LDCU UR20, c[0x0][0xc20] ;  /* 0x00018400ff1477ac */ /* 0x000ea20008000800 */
[----:B------:R-:W3:Y:S01]  /*2440*/  LDCU UR13, c[0x0][0xc0c] ;  /* 0x00018180ff0d77ac */ /* 0x000ee20008000800 */
[----:B------:R-:W4:Y:S01]  /*2450*/  LDCU.64 UR14, c[0x0][0xc28] ;  /* 0x00018500ff0e77ac */ /* 0x000f220008000a00 */
[----:B------:R-:W-:Y:S02]  /*2460*/  UISETP.NE.AND UP3, UPT, UR39, 0x1, UPT ;  /* 0x000000012700788c */ /* 0x000fe4000bf65270 */
[----:B-1----:R-:W-:Y:S02]  /*2470*/  UIMAD.WIDE.U32 UR4, UR52, UR19, URZ ;  /* 0x00000013340472a5 */ /* 0x002fe4000f8e00ff */
[----:B------:R-:W-:Y:S02]  /*2480*/  UIMAD.WIDE.U32 UR6, UR53, UR16, URZ ;  /* 0x00000010350672a5 */ /* 0x000fe4000f8e00ff */
[----:B------:R-:W-:-:S02]  /*2490*/  UISETP.NE.AND UP0, UPT, UR18, 0x1, UPT ;  /* 0x000000011200788c */ /* 0x000fc4000bf05270 */
[----:B------:R-:W-:Y:S01]  /*24a0*/  UIMAD.WIDE.U32 UR10, UR48, UR19, URZ ;  /* 0x00000013300a72a5 */ /* 0x000fe2000f8e00ff */
[----:B------:R-:W-:Y:S01]  /*24b0*/  UMOV UR4, UR5 ;  /* 0x0000000500047c82 */ /* 0x000fe20008000000 */
[----:B---3--:R-:W-:Y:S02]  /*24c0*/  UISETP.NE.AND UP2, UPT, UR13, 0x1, UPT ;  /* 0x000000010d00788c */ /* 0x008fe4000bf45270 */
[----:B--2---:R-:W-:Y:S02]  /*24d0*/  USHF.R.U32.HI UR5, URZ, UR20, UR4 ;  /* 0x00000014ff057299 */ /* 0x004fe40008011604 */
[----:B------:R-:W-:Y:S01]  /*24e0*/  UIMAD.WIDE.U32 UR8, UR49, UR16, URZ ;  /* 0x00000010310872a5 */ /* 0x000fe2000f8e00ff */
[----:B------:R-:W-:Y:S01]  /*24f0*/  UMOV UR4, UR7 ;  /* 0x0000000700047c82 */ /* 0x000fe20008000000 */
[----:B------:R-:W-:Y:S02]  /*2500*/  USEL UR5, UR52, UR5, !UP0 ;  /* 0x0000000534057287 */ /* 0x000fe4000c000000 */
[----:B------:R-:W-:-:S02]  /*2510*/  USHF.R.U32.HI UR4, URZ, UR17, UR4 ;  /* 0x00000011ff047299 */ /* 0x000fc40008011604 */
[----:B----4-:R-:W-:Y:S02]  /*2520*/  UIMAD.WIDE.U32 UR6, UR5, UR14, URZ ;  /* 0x0000000e050672a5 */ /* 0x010fe4000f8e00ff */
[----:B------:R-:W-:Y:S01]  /*2530*/  USEL UR12, UR53, UR4, !UP2 ;  /* 0x00000004350c7287 */ /* 0x000fe2000d000000 */
[----:B------:R-:W-:Y:S02]  /*2540*/  UMOV UR8, UR9 ;  /* 0x0000000900087c82 */ /* 0x000fe40008000000 */
[----:B------:R-:W-:Y:S01]  /*2550*/  UMOV UR4, UR11 ;  /* 0x0000000b00047c82 */ /* 0x000fe20008000000 */
[----:B------:R-:W-:Y:S01]  /*2560*/  UIMAD.WIDE.U32 UR10, UR12, UR14, URZ ;  /* 0x0000000e0c0a72a5 */ /* 0x000fe2000f8e00ff */
[----:B------:R-:W-:Y:S01]  /*2570*/  UMOV UR6, UR7 ;  /* 0x0000000700067c82 */ /* 0x000fe20008000000 */
[----:B------:R-:W-:Y:S02]  /*2580*/  USHF.R.U32.HI UR4, URZ, UR20, UR4 ;  /* 0x00000014ff047299 */ /* 0x000fe40008011604 */
[----:B------:R-:W-:-:S02]  /*2590*/  @UP3 USHF.R.U32.HI UR5, URZ, UR15, UR6 ;  /* 0x0000000fff053299 */ /* 0x000fc40008011606 */
[----:B------:R-:W-:Y:S01]  /*25a0*/  USHF.R.U32.HI UR17, URZ, UR17, UR8 ;  /* 0x00000011ff117299 */ /* 0x000fe20008011608 */
[----:B------:R-:W-:Y:S01]  /*25b0*/  UMOV UR6, UR11 ;  /* 0x0000000b00067c82 */ /* 0x000fe20008000000 */
[----:B------:R-:W-:Y:S02]  /*25c0*/  USEL UR4, UR48, UR4, !UP0 ;  /* 0x0000000430047287 */ /* 0x000fe4000c000000 */
[----:B------:R-:W-:Y:S02]  /*25d0*/  @UP3 USHF.R.U32.HI UR12, URZ, UR15, UR6 ;  /* 0x0000000fff0c3299 */ /* 0x000fe40008011606 */
[----:B------:R-:W-:Y:S02]  /*25e0*/  UIMAD UR6, UR39, UR5, URZ ;  /* 0x00000005270672a4 */ /* 0x000fe4000f8e02ff */
[----:B------:R-:W-:Y:S02]  /*25f0*/  USEL UR5, UR49, UR17, !UP2 ;  /* 0x0000001131057287 */ /* 0x000fe4000d000000 */
[----:B------:R-:W-:-:S02]  /*2600*/  UIMAD UR8, UR39, UR12, URZ ;  /* 0x0000000c270872a4 */ /* 0x000fc4000f8e02ff */
[----:B------:R-:W-:Y:S02]  /*2610*/  UISETP.GE.AND UP0, UPT, UR4, UR6, UPT ;  /* 0x000000060400728c */ /* 0x000fe4000bf06270 */
[----:B------:R-:W-:Y:S02]  /*2620*/  UIMAD.WIDE.U32 UR6, UR4, UR14, URZ ;  /* 0x0000000e040672a5 */ /* 0x000fe4000f8e00ff */
[----:B------:R-:W-:Y:S02]  /*2630*/  UISETP.GE.OR UP0, UPT, UR5, UR8, UP0 ;  /* 0x000000080500728c */ /* 0x000fe40008706670 */
[----:B------:R-:W-:Y:S02]  /*2640*/  UIMAD.WIDE.U32 UR8, UR5, UR14, URZ ;  /* 0x0000000e050872a5 */ /* 0x000fe4000f8e00ff */
[----:B------:R-:W-:Y:S01]  /*2650*/  UIADD3 UR10, UPT, UPT, -UR4, URZ, URZ ;  /* 0x000000ff040a7290 */ /* 0x000fe2000fffe1ff */
[----:B------:R-:W-:Y:S02]  /*2660*/  UMOV UR6, UR7 ;  /* 0x0000000700067c82 */ /* 0x000fe40008000000 */
[----:B------:R-:W-:-:S02]  /*2670*/  USHF.R.U32.HI UR6, URZ, UR15, UR6 ;  /* 0x0000000fff067299 */ /* 0x000fc40008011606 */
[----:B------:R-:W-:Y:S02]  /*2680*/  UIMAD UR10, UR18, UR10, UR48 ;  /* 0x0000000a120a72a4 */ /* 0x000fe4000f8e0230 */
[----:B------:R-:W-:Y:S01]  /*2690*/  USEL UR6, UR4, UR6, !UP3 ;  /* 0x0000000604067287 */ /* 0x000fe2000d800000 */
[----:B------:R-:W-:Y:S01]  /*26a0*/  @!UP0 UMOV UR7, UR9 ;  /* 0x0000000900078c82 */ /* 0x000fe20008000000 */
[----:B------:R-:W-:Y:S02]  /*26b0*/  UIADD3 UR9, UPT, UPT, -UR5, URZ, URZ ;  /* 0x000000ff05097290 */ /* 0x000fe4000fffe1ff */
[----:B------:R-:W-:Y:S02]  /*26c0*/  @!UP0 USHF.R.U32.HI UR7, URZ, UR15, UR7 ;  /* 0x0000000fff078299 */ /* 0x000fe40008011607 */
[----:B------:R-:W-:Y:S02]  /*26d0*/  UIADD3 UR8, UPT, UPT, -UR6, URZ, URZ ;  /* 0x000000ff06087290 */ /* 0x000fe4000fffe1ff */
[----:B------:R-:W-:-:S02]  /*26e0*/  @!UP0 USEL UR7, UR5, UR7, !UP3 ;  /* 0x0000000705078287 */ /* 0x000fc4000d800000 */
[----:B------:R-:W-:Y:S02]  /*26f0*/  UIMAD UR8, UR39, UR8, UR4 ;  /* 0x00000008270872a4 */ /* 0x000fe4000f8e0204 */
[----:B------:R-:W-:Y:S02]  /*2700*/  @!UP0 UIADD3 UR6, UPT, UPT, UR6, -UR7, URZ ;  /* 0x8000000706068290 */ /* 0x000fe4000fffe0ff */
[----:B------:R-:W-:Y:S02]  /*2710*/  @!UP0 UIMAD UR7, UR8, UR12, UR7 ;  /* 0x0000000c080782a4 */ /* 0x000fe4000f8e0207 */
[----:B------:R-:W-:Y:S02]  /*2720*/  @!UP0 UIMAD UR4, UR39, UR6, UR5 ;  /* 0x00000006270482a4 */ /* 0x000fe4000f8e0205 */
[----:B------:R-:W-:Y:S02]  /*2730*/  UIMAD UR6, UR13, UR9, UR49 ;  /* 0x000000090d0672a4 */ /* 0x000fe4000f8e0231 */
[----:B------:R-:W-:Y:S01]  /*2740*/  UIMAD UR48, UR4, UR18, UR10 ;  /* 0x00000012043072a4 */ /* 0x000fe2000f8e020a */
[----:B------:R-:W-:-:S02]  /*2750*/  @!UP0 UMOV UR5, UR7 ;  /* 0x0000000700058c82 */ /* 0x000fc40008000000 */
[----:B------:R-:W-:-:S12]  /*2760*/  UIMAD UR49, UR5, UR13, UR6 ;  /* 0x0000000d053172a4 */ /* 0x000fd8000f8e0206 */
.L_x_30:
        /* <DEDUP_REMOVED lines=20> */
.L_x_31:
[----:B------:R-:W-:Y:S01]  /*28b0*/  R2UR UR5, R78 ;  /* 0x000000004e0572ca */ /* 0x000fe200000e0000 */
[----:B------:R-:W-:Y:S01]  /*28c0*/  UMOV UR31, UR38 ;  /* 0x00000026001f7c82 */ /* 0x000fe20008000000 */
[----:B------:R-:W-:Y:S02]  /*28d0*/  R2UR UR4, R77 ;  /* 0x000000004d0472ca */ /* 0x000fe400000e0000 */
[----:B------:R-:W-:Y:S02]  /*28e0*/  PLOP3.LUT P1, PT, PT, PT, PT, 0x80, 0x8 ;  /* 0x000000000008781c */ /* 0x000fe40003f2f070 */
[----:B------:R-:W-:-:S07]  /*28f0*/  LOP3.LUT R2, R2, 0x1, RZ, 0x3c, !PT ;  /* 0x0000000102027812 */ /* 0x000fce00078e3cff */
[----:B------:R-:W-:Y:S02]  /*2900*/  UIADD3 UR51, UPT, UPT, UR49, UR5, URZ ;  /* 0x0000000531337290 */ /* 0x000fe4000fffe0ff */
[----:B------:R-:W-:Y:S01]  /*2910*/  UIADD3 UR24, UPT, UPT, UR48, UR4, URZ ;  /* 0x0000000430187290 */ /* 0x000fe2000fffe0ff */
[----:B------:R-:W-:Y:S11]  /*2920*/  BRA.U UP1, `(.L_x_32) ;  /* 0xffffffe901e07547 */ /* 0x000ff6000b83ffff */
[----:B------:R-:W-:Y:S01]  /*2930*/  UIADD3 UR36, UPT, UPT, UR36, 0x30, URZ ;  /* 0x0000003024247890 */ /* 0x000fe2000fffe0ff */
[----:B------:R-:W-:-:S03]  /*2940*/  MOV R2, UR26 ;  /* 0x0000001a00027c02 */ /* 0x000fc60008000f00 */
[----:B------:R-:W-:Y:S01]  /*2950*/  ULEA UR4, UR30, UR36, 0x3 ;  /* 0x000000241e047291 */ /* 0x000fe2000f8e18ff */
[----:B------:R-:W-:-:S08]  /*2960*/  SHF.L.U32 R2, R2, 0x1f, RZ ;  /* 0x0000001f02027819 */ /* 0x000fd000000006ff */
[----:B------:R-:W1:Y:S02]  /*2970*/  SYNCS.PHASECHK.TRANS64.TRYWAIT P0, [UR4], R2 ;  /* 0x00000002ff0075a7 */ /* 0x000e640008001104 */
[----:B-1----:R-:W-:Y:S05]  /*2980*/  @!P0 BRA `(.L_x_33) ;  /* 0x0000007000488947 */ /* 0x002fea0003800000 */
.L_x_130:
[----:B------:R-:W-:-:S04]  /*2990*/  UIADD3 UR4, UPT, UPT, UR30, 0x1, URZ ;  /* 0x000000011e047890 */ /* 0x000fc8000fffe0ff */
[----:B------:R-:W-:-:S04]  /*29a0*/  UISETP.NE.AND UP0, UPT, UR4, 0x6, UPT ;  /* 0x000000060400788c */ /* 0x000fc8000bf05270 */
[----:B------:R-:W-:Y:S02]  /*29b0*/  USEL UR5, URZ, 0x1, UP0 ;  /* 0x00000001ff057887 */ /* 0x000fe40008000000 */
[----:B------:R-:W-:Y:S02]  /*29c0*/  USEL UR4, UR4, URZ, UP0 ;  /* 0x000000ff04047287 */ /* 0x000fe40008000000 */
[----:B------:R-:W-:Y:S02]  /*29d0*/  ULOP3.LUT UR6, UR26, UR5, URZ, 0x3c, !UPT ;  /* 0x000000051a067292 */ /* 0x000fe4000f8e3cff */
[----:B------:R-:W-:-:S04]  /*29e0*/  ULEA UR5, UR4, UR36, 0x3 ;  /* 0x0000002404057291 */ /* 0x000fc8000f8e18ff */
[----:B-1----:R-:W-:-:S04]  /*29f0*/  MOV R2, UR6 ;  /* 0x0000000600027c02 */ /* 0x002fc80008000f00 */
[----:B------:R-:W-:-:S04]  /*2a00*/  SHF.L.U32 R2, R2, 0x1f, RZ ;  /* 0x0000001f02027819 */ /* 0x000fc800000006ff */
[----:B------:R-:W1:Y:S02]  /*2a10*/  SYNCS.PHASECHK.TRANS64.TRYWAIT P0, [UR5], R2 ;  /* 0x00000002ff0075a7 */ /* 0x000e640008001105 */
[----:B-1----:R-:W-:Y:S05]  /*2a20*/  @!P0 BRA `(.L_x_34) ;  /* 0x0000007000388947 */ /* 0x002fea0003800000 */
.L_x_132:
        /* <DEDUP_REMOVED lines=10> */
.L_x_134:
        /* <DEDUP_REMOVED lines=10> */
.L_x_136:
        /* <DEDUP_REMOVED lines=10> */
.L_x_138:
[----:B------:R-:W-:-:S04]  /*2c10*/  UIADD3 UR4, UPT, UPT, UR4, 0x1, URZ ;  /* 0x0000000104047890 */ /* 0x000fc8000fffe0ff */
[----:B------:R-:W-:-:S04]  /*2c20*/  UISETP.NE.AND UP0, UPT, UR4, 0x6, UPT ;  /* 0x000000060400788c */ /* 0x000fc8000bf05270 */
[----:B------:R-:W-:Y:S02]  /*2c30*/  USEL UR5, URZ, 0x1, UP0 ;  /* 0x00000001ff057887 */ /* 0x000fe40008000000 */
[----:B------:R-:W-:Y:S02]  /*2c40*/  USEL UR4, UR4, URZ, UP0 ;  /* 0x000000ff04047287 */ /* 0x000fe40008000000 */
[----:B------:R-:W-:Y:S02]  /*2c50*/  ULOP3.LUT UR5, UR6, UR5, URZ, 0x3c, !UPT ;  /* 0x0000000506057292 */ /* 0x000fe4000f8e3cff */
[----:B------:R-:W-:-:S04]  /*2c60*/  ULEA UR4, UR4, UR36, 0x3 ;  /* 0x0000002404047291 */ /* 0x000fc8000f8e18ff */
[----:B-1----:R-:W-:Y:S02]  /*2c70*/  IMAD.U32 R2, RZ, RZ, UR5 ;  /* 0x00000005ff027e24 */ /* 0x002fe4000f8e00ff */
[----:B------:R-:W-:-:S03]  /*2c80*/  MOV R0, UR4 ;  /* 0x0000000400007c02 */ /* 0x000fc60008000f00 */
[----:B------:R-:W-:-:S07]  /*2c90*/  SHF.L.U32 R2, R2, 0x1f, RZ ;  /* 0x0000001f02027819 */ /* 0x000fce00000006ff */
.L_x_38:
[----:B-1----:R1:W2:Y:S02]  /*2ca0*/  SYNCS.PHASECHK.TRANS64.TRYWAIT P0, [R0+URZ], R2 ;  /* 0x00000002000075a7 */ /* 0x0022a400080011ff */
[----:B--2---:R-:W-:Y:S05]  /*2cb0*/  @!P0 NANOSLEEP.SYNCS 0x989680 ;  /* 0x009896800000895d */ /* 0x004fea0003900000 */
[----:B------:R-:W2:Y:S02]  /*2cc0*/  @!P0 SYNCS.PHASECHK.TRANS64 P0, [R0+URZ], R2 ;  /* 0x00000002000085a7 */ /* 0x000ea400080010ff */
[----:B--2---:R-:W-:Y:S05]  /*2cd0*/  @P0 EXIT ;  /* 0x000000000000094d */ /* 0x004fea0003800000 */
[----:B------:R-:W-:Y:S05]  /*2ce0*/  BRA `(.L_x_38) ;  /* 0xfffffffc00ec7947 */ /* 0x000fea000383ffff */
.L_x_16:
[----:B------:R-:W2:Y:S02]  /*2cf0*/  S2UR UR4, SR_CgaCtaId ;  /* 0x00000000000479c3 */ /* 0x000ea40000008800 */
[----:B--2---:R-:W-:-:S04]  /*2d00*/  UISETP.NE.AND UP0, UPT, UR4, URZ, UPT ;  /* 0x000000ff0400728c */ /* 0x004fc8000bf05270 */
[----:B------:R-:W-:-:S09]  /*2d10*/  UISETP.NE.OR UP0, UPT, UR18, 0x1, UP0 ;  /* 0x000000011200788c */ /* 0x000fd20008705670 */
[----:B------:R-:W-:Y:S05]  /*2d20*/  BRA.U UP0, `(.L_x_39) ;  /* 0x0000000100b47547 */ /* 0x000fea000b800000 */
[----:B------:R-:W2:Y:S01]  /*2d30*/  S2UR UR5, SR_CgaCtaId ;  /* 0x00000000000579c3 */ /* 0x000ea20000008800 */
[----:B------:R-:W-:Y:S01]  /*2d40*/  UMOV UR4, 0x400 ;  /* 0x0000040000047882 */ /* 0x000fe20000000000 */
[----:B------:R-:W-:Y:S01]  /*2d50*/  HFMA2 R3, -RZ, RZ, 0, 5.9604644775390625e-08 ;  /* 0x00000001ff037431 */ /* 0x000fe200000001ff */
[----:B------:R-:W-:Y:S01]  /*2d60*/  ISETP.NE.AND P0, PT, R0, RZ, PT ;  /* 0x000000ff0000720c */ /* 0x000fe20003f05270 */
[----:B------:R-:W-:Y:S01]  /*2d70*/  IMAD.MOV.U32 R8, RZ, RZ, RZ ;  /* 0x000000ffff087224 */ /* 0x000fe200078e00ff */
[----:B--2---:R-:W-:-:S04]  /*2d80*/  ULEA UR4, UR5, UR4, 0x18 ;  /* 0x0000000405047291 */ /* 0x004fc8000f8ec0ff */
[----:B------:R-:W-:Y:S02]  /*2d90*/  UIADD3 UR5, UPT, UPT, UR4, 0xb8, URZ ;  /* 0x000000b804057890 */ /* 0x000fe4000fffe0ff */
[----:B------:R-:W-:Y:S02]  /*2da0*/  UIADD3 UR8, UPT, UPT, UR4, 0xb0, URZ ;  /* 0x000000b004087890 */ /* 0x000fe4000fffe0ff */
[----:B------:R-:W-:-:S12]  /*2db0*/  UPRMT UR5, URZ, 0x654, UR5 ;  /* 0x00000654ff057896 */ /* 0x000fd80008000005 */
.L_x_42:
[----:B------:R-:W-:Y:S01]  /*2dc0*/  SHF.L.U32 R6, R3, 0x1f, RZ ;  /* 0x0000001f03067819 */ /* 0x000fe200000006ff */
[----:B------:R-:W-:Y:S02]  /*2dd0*/  IMAD.U32 R4, RZ, RZ, UR8 ;  /* 0x00000008ff047e24 */ /* 0x000fe4000f8e00ff */
[----:B------:R-:W-:Y:S01]  /*2de0*/  @!P0 IMAD.MOV.U32 R5, RZ, RZ, 0x10 ;  /* 0x00000010ff058424 */ /* 0x000fe200078e00ff */
[----:B------:R-:W2:Y:S02]  /*2df0*/  SYNCS.PHASECHK.TRANS64.TRYWAIT P1, [UR4+0xb8], R6 ;  /* 0x0000b806ff0075a7 */ /* 0x000ea40008021104 */
[----:B------:R-:W-:-:S04]  /*2e00*/  PRMT R4, R0, 0x654, R4 ;  /* 0x0000065400047816 */ /* 0x000fc80000000004 */
[----:B------:R-:W-:Y:S01]  /*2e10*/  SEL R2, R4, R2, !P0 ;  /* 0x0000000204027207 */ /* 0x000fe20004000000 */
[----:B--2---:R-:W-:Y:S06]  /*2e20*/  @!P1 BRA `(.L_x_40) ;  /* 0x0000006c00989947 */ /* 0x004fec0003800000 */
.L_x_140:
[----:B------:R-:W-:Y:S01]  /*2e30*/  UIADD3 UR6, UPT, UPT, UR4, 0xf0, URZ ;  /* 0x000000f004067890 */ /* 0x000fe2000fffe0ff */
[----:B------:R3:W-:Y:S01]  /*2e40*/  @!P0 SYNCS.ARRIVE.TRANS64.RED RZ, [R2+URZ], R5 ;  /* 0x0000000502ff89a7 */ /* 0x0007e200080004ff */
[----:B------:R-:W-:Y:S01]  /*2e50*/  UIADD3 UR7, UPT, UPT, UR4, 0xb0, URZ ;  /* 0x000000b004077890 */ /* 0x000fe2000fffe0ff */
[----:B------:R-:W-:-:S08]  /*2e60*/  LOP3.LUT R3, R3, 0x1, RZ, 0x3c, !PT ;  /* 0x0000000103037812 */ /* 0x000fd000078e3cff */
[----:B------:R-:W-:Y:S06]  /*2e70*/  UGETNEXTWORKID.BROADCAST [UR6], [UR7] ;  /* 0x00000000060073ca */ /* 0x000fec0008000100 */
[----:B---3--:R-:W-:-:S04]  /*2e80*/  SHF.L.U32 R5, R8, 0x1f, RZ ;  /* 0x0000001f08057819 */ /* 0x008fc800000006ff */
[----:B------:R-:W3:Y:S02]  /*2e90*/  SYNCS.PHASECHK.TRANS64.TRYWAIT P1, [UR4+0xb0], R5 ;  /* 0x0000b005ff0075a7 */ /* 0x000ee40008021104 */
[----:B---3--:R-:W-:Y:S05]  /*2ea0*/  @!P1 BRA `(.L_x_41) ;  /* 0x0000006c00909947 */ /* 0x008fea0003800000 */
.L_x_142:
[----:B--2---:R-:W2:Y:S01]  /*2eb0*/  LDS.128 R4, [UR4+0xf0] ;  /* 0x0000f004ff047984 */ /* 0x004ea20008000c00 */
[----:B------:R-:W-:Y:S01]  /*2ec0*/  LOP3.LUT R8, R8, 0x1, RZ, 0x3c, !PT ;  /* 0x0000000108087812 */ /* 0x000fe200078e3cff */
[----:B------:R-:W-:Y:S01]  /*2ed0*/  @!PT LDS RZ, [RZ] ;  /* 0x00000000fffff984 */ /* 0x000fe20000000800 */
[----:B------:R-:W-:Y:S01]  /*2ee0*/  @!PT LDS RZ, [RZ] ;  /* 0x00000000fffff984 */ /* 0x000fe20000000800 */
[----:B------:R-:W-:Y:S01]  /*2ef0*/  @!PT LDS RZ, [RZ] ;  /* 0x00000000fffff984 */ /* 0x000fe20000000800 */
[----:B------:R-:W-:Y:S01]  /*2f00*/  @!PT LDS RZ, [RZ] ;  /* 0x00000000fffff984 */ /* 0x000fe20000000800 */
[----:B------:R3:W-:Y:S06]  /*2f10*/  MEMBAR.ALL.CTA ;  /* 0x0000000000007992 */ /* 0x0007ec0000008000 */
[----:B---3--:R-:W3:Y:S02]  /*2f20*/  FENCE.VIEW.ASYNC.S ;  /* 0x00000000000073c6 */ /* 0x008ee40000000000 */
[----:B---3--:R-:W-:Y:S01]  /*2f30*/  SYNCS.ARRIVE.TRANS64.RED.A1T0 RZ, [UR5], RZ ;  /* 0x000000ffffff79a7 */ /* 0x008fe20008100405 */
[----:B--2---:R-:W-:-:S13]  /*2f40*/  LOP3.LUT P1, RZ, R6, 0x1, RZ, 0xc0, !PT ;  /* 0x0000000106ff7812 */ /* 0x004fda000782c0ff */
[----:B------:R-:W-:Y:S05]  /*2f50*/  @P1 BRA `(.L_x_42) ;  /* 0xfffffffc00981947 */ /* 0x000fea000383ffff */
[----:B------:R-:W-:-:S04]  /*2f60*/  SHF.L.U32 R0, R3, 0x1f, RZ ;  /* 0x0000001f03007819 */ /* 0x000fc800000006ff */
[----:B------:R-:W2:Y:S02]  /*2f70*/  SYNCS.PHASECHK.TRANS64 P0, [UR4+0xb8], R0 ;  /* 0x0000b800ff0075a7 */ /* 0x000ea40008001004 */
[----:B-12---:R-:W-:Y:S05]  /*2f80*/  @P0 EXIT ;  /* 0x000000000000094d */ /* 0x006fea0003800000 */
[----:B------:R-:W-:-:S07]  /*2f90*/  MOV R0, UR4 ;  /* 0x0000000400007c02 */ /* 0x000fce0008000f00 */
.L_x_43:
[----:B-1----:R-:W-:-:S04]  /*2fa0*/  SHF.L.U32 R2, R3, 0x1f, RZ ;  /* 0x0000001f03027819 */ /* 0x002fc800000006ff */
[----:B------:R1:W2:Y:S03]  /*2fb0*/  SYNCS.PHASECHK.TRANS64.TRYWAIT P0, [R0+URZ+0xb8], R2 ;  /* 0x0000b802000075a7 */ /* 0x0002a600080011ff */
[----:B--2---:R-:W-:Y:S05]  /*2fc0*/  @!P0 NANOSLEEP.SYNCS 0x989680 ;  /* 0x009896800000895d */ /* 0x004fea0003900000 */
[----:B------:R-:W2:Y:S02]  /*2fd0*/  @!P0 SYNCS.PHASECHK.TRANS64 P0, [R0+URZ+0xb8], R2 ;  /* 0x0000b802000085a7 */ /* 0x000ea400080010ff */
[----:B--2---:R-:W-:Y:S05]  /*2fe0*/  @P0 EXIT ;  /* 0x000000000000094d */ /* 0x004fea0003800000 */
[----:B------:R-:W-:Y:S05]  /*2ff0*/  BRA `(.L_x_43) ;  /* 0xfffffffc00e87947 */ /* 0x000fea000383ffff */
.L_x_39:
[----:B------:R-:W-:-:S09]  /*3000*/  UISETP.NE.AND UP0, UPT, UR18, URZ, UPT ;  /* 0x000000ff1200728c */ /* 0x000fd2000bf05270 */
[----:B------:R-:W-:Y:S05]  /*3010*/  BRA.U UP0, `(.L_x_44) ;  /* 0x0000000d00887547 */ /* 0x000fea000b800000 */
[----:B------:R-:W2:Y:S01]  /*3020*/  S2UR UR7, SR_CgaCtaId ;  /* 0x00000000000779c3 */ /* 0x000ea20000008800 */
[----:B------:R-:W-:Y:S01]  /*3030*/  UMOV UR4, 0x40 ;  /* 0x0000004000047882 */ /* 0x000fe20000000000 */
[----:B------:R-:W-:Y:S01]  /*3040*/  NOP ;  /* 0x0000000000007918 */ /* 0x000fe20000000000 */
[----:B------:R-:W-:Y:S01]  /*3050*/  UMOV UR6, 0x400 ;  /* 0x0000040000067882 */ /* 0x000fe20000000000 */
[----:B--2---:R-:W-:Y:S02]  /*3060*/  ULEA UR5, UR7, UR4, 0x18 ;  /* 0x0000000407057291 */ /* 0x004fe4000f8ec0ff */
[----:B------:R-:W-:-:S07]  /*3070*/  ULEA UR6, UR7, UR6, 0x18 ;  /* 0x0000000607067291 */ /* 0x000fce000f8ec0ff */
[----:B------:R-:W2:Y:S02]  /*3080*/  LDS.U8 R0, [UR5+0x1c] ;  /* 0x00001c05ff007984 */ /* 0x000ea40008000000 */
[----:B--2---:R-:W-:-:S13]  /*3090*/  ISETP.NE.AND P0, PT, R0, RZ, PT ;  /* 0x000000ff0000720c */ /* 0x004fda0003f05270 */
[----:B------:R-:W-:Y:S05]  /*30a0*/  @P0 BRA `(.L_x_45) ;  /* 0x0000000000580947 */ /* 0x000fea0003800000 */
[----:B------:R-:W-:-:S13]  /*30b0*/  ELECT P0, URZ, PT ;  /* 0x0000000000ff782f */ /* 0x000fda0003800000 */
[----:B------:R-:W-:Y:S05]  /*30c0*/  @!P0 BRA `(.L_x_46) ;  /* 0x0000000000608947 */ /* 0x000fea0003800000 */
[----:B------:R-:W-:Y:S01]  /*30d0*/  UMOV UR4, 0x10 ;  /* 0x0000001000047882 */ /* 0x000fe20000000000 */
[----:B------:R-:W-:Y:S01]  /*30e0*/  HFMA2 R0, -RZ, RZ, 0, 5.9604644775390625e-08 ;  /* 0x00000001ff007431 */ /* 0x000fe200000001ff */
[----:B------:R-:W-:-:S03]  /*30f0*/  MOV R2, 0xffff ;  /* 0x0000ffff00027802 */ /* 0x000fc60000000f00 */
[----:B------:R-:W-:Y:S04]  /*3100*/  DEPBAR.LE SB2, 0x36 ;  /* 0x0000ad800000791a */ /* 0x000fe80000000000 */
[----:B------:R-:W2:Y:S02]  /*3110*/  UTCATOMSWS.FIND_AND_SET.ALIGN UP0, UR4, UR4 ;  /* 0x00000004000475e3 */ /* 0x000ea40008000800 */
[----:B--2---:R-:W-:Y:S01]  /*3120*/  MOV R3, UR4 ;  /* 0x0000000400037c02 */ /* 0x004fe20008000f00 */
[----:B------:R-:W-:Y:S06]  /*3130*/  BRA.U UP0, `(.L_x_47) ;  /* 0x0000000100187547 */ /* 0x000fec000b800000 */
.L_x_48:
[----:B------:R-:W-:Y:S05]  /*3140*/  NANOSLEEP 0x64 ;  /* 0x000000640000795d */ /* 0x000fea0003800000 */
[----:B------:R-:W-:-:S05]  /*3150*/  UMOV UR4, 0x10 ;  /* 0x0000001000047882 */ /* 0x000fca0000000000 */
[----:B------:R-:W-:Y:S04]  /*3160*/  DEPBAR.LE SB2, 0x36 ;  /* 0x0000ad800000791a */ /* 0x000fe80000000000 */
[----:B------:R-:W2:Y:S02]  /*3170*/  UTCATOMSWS.FIND_AND_SET.ALIGN UP0, UR4, UR4 ;  /* 0x00000004000475e3 */ /* 0x000ea40008000800 */
[----:B--2---:R-:W-:Y:S01]  /*3180*/  MOV R3, UR4 ;  /* 0x0000000400037c02 */ /* 0x004fe20008000f00 */
[----:B------:R-:W-:Y:S05]  /*3190*/  BRA.U !UP0, `(.L_x_48) ;  /* 0xfffffffd08e87547 */ /* 0x000fea000b83ffff */
.L_x_47:
[-C--:B------:R-:W-:Y:S02]  /*31a0*/  SHF.L.U32 R2, R2, R3.reuse, RZ ;  /* 0x0000000302027219 */ /* 0x080fe400000006ff */
[----:B------:R-:W-:Y:S01]  /*31b0*/  SHF.L.U32 R0, R0, R3, RZ ;  /* 0x0000000300007219 */ /* 0x000fe200000006ff */
[----:B------:R-:W-:Y:S02]  /*31c0*/  IMAD.SHL.U32 R3, R3, 0x20, RZ ;  /* 0x0000002003037824 */ /* 0x000fe400078e00ff */
[----:B------:R2:W-:Y:S04]  /*31d0*/  ATOMS.OR RZ, [UR5+0x14], R2 ;  /* 0x00001402ffff798c */ /* 0x0005e8000b000005 */
[----:B------:R2:W-:Y:S04]  /*31e0*/  ATOMS.OR RZ, [UR5+0x18], R0 ;  /* 0x00001800ffff798c */ /* 0x0005e8000b000005 */
[----:B------:R2:W-:Y:S01]  /*31f0*/  STS [UR6+0x100], R3 ;  /* 0x00010003ff007988 */ /* 0x0005e20008000806 */
[----:B------:R-:W-:Y:S05]  /*3200*/  BRA `(.L_x_46) ;  /* 0x0000000000107947 */ /* 0x000fea0003800000 */
.L_x_45:
[----:B------:R-:W-:Y:S02]  /*3210*/  MOV R0, 0xffffffff ;  /* 0xffffffff00007802 */ /* 0x000fe40000000f00 */
[----:B------:R-:W-:-:S03]  /*3220*/  MOV R2, 0x3250 ;  /* 0x0000325000027802 */ /* 0x000fc60000000f00 */
[----:B------:R2:W-:Y:S04]  /*3230*/  STS [UR6+0x100], R0 ;  /* 0x00010000ff007988 */ /* 0x0005e80008000806 */
[----:B-12--5:R-:W-:Y:S05]  /*3240*/  CALL.REL.NOINC `($__internal_1_$__cuda_sm10x_tcgen05_guardrail_trap_phase_invalid_during_alloc) ;  /* 0x00000070009c7944 */ /* 0x026fea0003c00000 */
.L_x_46:
[----:B------:R-:W-:Y:S05]  /*3250*/  WARPSYNC.ALL ;  /* 0x0000000000007948 */ /* 0x000fea0003800000 */
[----:B------:R-:W3:Y:S01]  /*3260*/  S2UR UR4, SR_CgaCtaId ;  /* 0x00000000000479c3 */ /* 0x000ee20000008800 */
[----:B------:R-:W-:Y:S01]  /*3270*/  UMOV UR20, 0x400 ;  /* 0x0000040000147882 */ /* 0x000fe20000000000 */
[----:B------:R-:W-:-:S06]  /*3280*/  NOP ;  /* 0x0000000000007918 */ /* 0x000fcc0000000000 */
[----:B------:R-:W-:Y:S06]  /*3290*/  BAR.ARV 0x6, 0xa0 ;  /* 0x0182800000007b1d */ /* 0x000fec0000002000 */
[----:B------:R-:W4:Y:S01]  /*32a0*/  LDCU.64 UR6, c[0x0][0x388] ;  /* 0x00007100ff0677ac */ /* 0x000f220008000a00 */
[----:B------:R-:W-:Y:S01]  /*32b0*/  IMAD.MOV.U32 R8, RZ, RZ, 0x1 ;  /* 0x00000001ff087424 */ /* 0x000fe200078e00ff */
[----:B------:R-:W1:Y:S01]  /*32c0*/  LDCU.64 UR8, c[0x0][0x390] ;  /* 0x00007200ff0877ac */ /* 0x000e620008000a00 */
[----:B------:R-:W-:Y:S01]  /*32d0*/  UMOV UR23, URZ ;  /* 0x000000ff00177c82 */ /* 0x000fe20008000000 */
[----:B------:R-:W-:Y:S01]  /*32e0*/  UMOV UR19, URZ ;  /* 0x000000ff00137c82 */ /* 0x000fe20008000000 */
[----:B---3--:R-:W-:Y:S01]  /*32f0*/  ULEA UR20, UR4, UR20, 0x18 ;  /* 0x0000001404147291 */ /* 0x008fe2000f8ec0ff */
[----:B------:R-:W-:Y:S01]  /*3300*/  UMOV UR32, 0x0 ;  /* 0x0000000000207882 */ /* 0x000fe20000000000 */
[----:B------:R-:W-:Y:S01]  /*3310*/  UMOV UR33, 0x8200010 ;  /* 0x0820001000217882 */ /* 0x000fe20000000000 */
[----:B------:R-:W-:Y:S01]  /*3320*/  UMOV UR30, 0x0 ;  /* 0x00000000001e7882 */ /* 0x000fe20000000000 */
[----:B------:R-:W-:Y:S01]  /*3330*/  UMOV UR31, 0x8200010 ;  /* 0x08200010001f7882 */ /* 0x000fe20000000000 */
[----:B------:R-:W-:Y:S01]  /*3340*/  UMOV UR28, 0x0 ;  /* 0x00000000001c7882 */ /* 0x000fe20000000000 */
[----:B------:R-:W-:Y:S01]  /*3350*/  UMOV UR29, 0x8200010 ;  /* 0x08200010001d7882 */ /* 0x000fe20000000000 */
[----:B----4-:R-:W-:-:S02]  /*3360*/  UIADD3 UR4, UPT, UPT, UR6, 0x3f, URZ ;  /* 0x0000003f06047890 */ /* 0x010fc4000fffe0ff */
[----:B------:R-:W2:Y:S01]  /*3370*/  LDS R9, [UR20+0x100] ;  /* 0x00010014ff097984 */ /* 0x000ea20008000800 */
[----:B------:R-:W-:Y:S01]  /*3380*/  UMOV UR26, 0x0 ;  /* 0x00000000001a7882 */ /* 0x000fe20000000000 */
[----:B------:R-:W-:Y:S01]  /*3390*/  UMOV UR27, 0x8200010 ;  /* 0x08200010001b7882 */ /* 0x000fe20000000000 */
[----:B------:R-:W-:-:S04]  /*33a0*/  USHF.R.S32.HI UR5, URZ, 0x1f, UR4 ;  /* 0x0000001fff057899 */ /* 0x000fc80008011404 */
[----:B------:R-:W-:Y:S02]  /*33b0*/  ULEA.HI UR4, UR5, UR4, URZ, 0x6 ;  /* 0x0000000405047291 */ /* 0x000fe4000f8f30ff */
[----:B------:R-:W-:Y:S02]  /*33c0*/  UIADD3 UR5, UPT, UPT, UR20, 0x8400, URZ ;  /* 0x0000840014057890 */ /* 0x000fe4000fffe0ff */
[----:B------:R-:W-:Y:S02]  /*33d0*/  USHF.R.S32.HI UR4, URZ, 0x6, UR4 ;  /* 0x00000006ff047899 */ /* 0x000fe40008011404 */
[----:B------:R-:W-:Y:S02]  /*33e0*/  USHF.R.U32.HI UR6, URZ, 0x4, UR5 ;  /* 0x00000004ff067899 */ /* 0x000fe40008011605 */
[----:B------:R-:W-:Y:S02]  /*33f0*/  UIMAD UR4, UR4, UR7, URZ ;  /* 0x00000007040472a4 */ /* 0x000fe4000f8e02ff */
[----:B------:R-:W-:-:S02]  /*3400*/  ULOP3.LUT UR6, UR6, 0x3fff, URZ, 0xc0, !UPT ;  /* 0x00003fff06067892 */ /* 0x000fc4000f8ec0ff */
[----:B-1----:R-:W-:Y:S02]  /*3410*/  UIMAD UR4, UR4, UR8, URZ ;  /* 0x00000008040472a4 */ /* 0x002fe4000f8e02ff */
[----:B------:R-:W-:Y:S02]  /*3420*/  ULOP3.LUT UR21, UR6, 0x10000, URZ, 0xfc, !UPT ;  /* 0x0001000006157892 */ /* 0x000fe4000f8efcff */
[----:B------:R-:W-:Y:S02]  /*3430*/  UIMAD UR9, UR4, UR9, URZ ;  /* 0x00000009040972a4 */ /* 0x000fe4000f8e02ff */
[----:B------:R-:W-:Y:S02]  /*3440*/  UIADD3 UR4, UPT, UPT, UR20, 0x20400, URZ ;  /* 0x0002040014047890 */ /* 0x000fe4000fffe0ff */
[----:B------:R-:W-:Y:S02]  /*3450*/  UIADD3 UR34, UPT, UPT, UR9, -0x1, URZ ;  /* 0xffffffff09227890 */ /* 0x000fe4000fffe0ff */
[----:B------:R-:W-:-:S02]  /*3460*/  USHF.R.U32.HI UR5, URZ, 0x4, UR4 ;  /* 0x00000004ff057899 */ /* 0x000fc40008011604 */
[----:B------:R-:W-:Y:S02]  /*3470*/  UIADD3 UR4, UPT, UPT, UR20, 0xb8, URZ ;  /* 0x000000b814047890 */ /* 0x000fe4000fffe0ff */
[----:B------:R-:W-:Y:S02]  /*3480*/  ULOP3.LUT UR5, UR5, 0x3fff, URZ, 0xc0, !UPT ;  /* 0x00003fff05057892 */ /* 0x000fe4000f8ec0ff */
[----:B------:R-:W-:Y:S02]  /*3490*/  UPRMT UR25, URZ, 0x654, UR4 ;  /* 0x00000654ff197896 */ /* 0x000fe40008000004 */
[----:B------:R-:W-:Y:S02]  /*34a0*/  ULOP3.LUT UR22, UR5, 0x10000, URZ, 0xfc, !UPT ;  /* 0x0001000005167892 */ /* 0x000fe4000f8efcff */
[----:B------:R-:W-:Y:S01]  /*34b0*/  UISETP.GE.AND UP3, UPT, UR9, 0x1, UPT ;  /* 0x000000010900788c */ /* 0x000fe2000bf66270 */
[C---:B--2---:R-:W-:Y:S01]  /*34c0*/  VIADD R3, R9.reuse, 0x80 ;  /* 0x0000008009037836 */ /* 0x044fe20000000000 */
[----:B------:R-:W-:-:S04]  /*34d0*/  LOP3.LUT R2, R9, 0xffff, RZ, 0xc0, !PT ;  /* 0x0000ffff09027812 */ /* 0x000fc800078ec0ff */
[----:B------:R-:W-:-:S05]  /*34e0*/  LOP3.LUT R3, R3, 0xffff, RZ, 0xc0, !PT ;  /* 0x0000ffff03037812 */ /* 0x000fca00078ec0ff */
[----:B------:R1:W-:Y:S02]  /*34f0*/  STL.64 [R1], R2 ;  /* 0x0000000201007387 */ /* 0x0003e40000100a00 */
[----:B-1----:R-:W-:-:S07]  /*3500*/  CS2R R2, SRZ ;  /* 0x0000000000027805 */ /* 0x002fce000001ff00 */
.L_x_55:
[----:B-1----:R-:W-:-:S04]  /*3510*/  SHF.L.U32 R4, R3, 0x1f, RZ ;  /* 0x0000001f03047819 */ /* 0x002fc800000006ff */
[----:B------:R-:W1:Y:S02]  /*3520*/  SYNCS.PHASECHK.TRANS64.TRYWAIT P0, [UR20+0xb0], R4 ;  /* 0x0000b004ff0075a7 */ /* 0x000e640008001114 */
[----:B-12-4-:R-:W-:Y:S05]  /*3530*/  @!P0 BRA `(.L_x_49) ;  /* 0x0000006800048947 */ /* 0x016fea0003800000 */
.L_x_144:
[----:B-1----:R-:W1:Y:S01]  /*3540*/  LDS.128 R4, [UR20+0xf0] ;  /* 0x0000f014ff047984 */ /* 0x002e620008000c00 */
[----:B------:R-:W-:Y:S01]  /*3550*/  ULEA UR24, UR23, UR20, 0x3 ;  /* 0x0000001417187291 */ /* 0x000fe2000f8e18ff */
[----:B------:R-:W-:Y:S01]  /*3560*/  SHF.L.U32 R0, R8, 0x1f, RZ ;  /* 0x0000001f08007819 */ /* 0x000fe200000006ff */
[----:B------:R-:W-:Y:S01]  /*3570*/  @!PT LDS RZ, [RZ] ;  /* 0x00000000fffff984 */ /* 0x000fe20000000800 */
[----:B------:R-:W-:Y:S01]  /*3580*/  @!PT LDS RZ, [RZ] ;  /* 0x00000000fffff984 */ /* 0x000fe20000000800 */
[----:B------:R-:W-:Y:S01]  /*3590*/  @!PT LDS RZ, [RZ] ;  /* 0x00000000fffff984 */ /* 0x000fe20000000800 */
[----:B------:R-:W-:Y:S01]  /*35a0*/  @!PT LDS RZ, [RZ] ;  /* 0x00000000fffff984 */ /* 0x000fe20000000800 */
[----:B------:R2:W-:Y:S06]  /*35b0*/  MEMBAR.ALL.CTA ;  /* 0x0000000000007992 */ /* 0x0005ec0000008000 */
[----:B--2---:R-:W2:Y:S02]  /*35c0*/  FENCE.VIEW.ASYNC.S ;  /* 0x00000000000073c6 */ /* 0x004ea40000000000 */
[----:B--2---:R-:W-:Y:S01]  /*35d0*/  SYNCS.ARRIVE.TRANS64.RED.A1T0 RZ, [UR25], RZ ;  /* 0x000000ffffff79a7 */ /* 0x004fe20008100419 */
[----:B------:R-:W2:Y:S01]  /*35e0*/  SYNCS.PHASECHK.TRANS64.TRYWAIT P0, [UR24+0xd0], R0 ;  /* 0x0000d000ff0075a7 */ /* 0x000ea20008001118 */
[----:B-1----:R-:W-:Y:S01]  /*35f0*/  LOP3.LUT P3, RZ, R6, 0x1, RZ, 0xc0, !PT ;  /* 0x0000000106ff7812 */ /* 0x002fe2000786c0ff */
[----:B--2---:R-:W-:-:S12]  /*3600*/  @!P0 BRA `(.L_x_50) ;  /* 0x0000006400e88947 */ /* 0x004fd80003800000 */
.L_x_146:
[----:B------:R-:W-:Y:S05]  /*3610*/  BRA.U !UP3, `(.L_x_51) ;  /* 0x000000010bf87547 */ /* 0x000fea000b800000 */
[----:B-1----:R-:W-:Y:S01]  /*3620*/  IMAD.U32 R0, RZ, RZ, UR23 ;  /* 0x00000017ff007e24 */ /* 0x002fe2000f8e00ff */
[----:B------:R-:W-:-:S04]  /*3630*/  ULEA UR4, UR19, UR20, 0x3 ;  /* 0x0000001413047291 */ /* 0x000fc8000f8e18ff */
[----:B------:R-:W-:-:S05]  /*3640*/  LEA R0, R0, R1, 0x2 ;  /* 0x0000000100007211 */ /* 0x000fca00078e10ff */
[----:B------:R1:W5:Y:S01]  /*3650*/  LDL R4, [R0] ;  /* 0x0000000000047983 */ /* 0x0003620000100800 */
[----:B------:R-:W-:Y:S01]  /*3660*/  UPLOP3.LUT UP2, UPT, UPT, UPT, UPT, 0x40, 0x4 ;  /* 0x000000000004789c */ /* 0x000fe20003f4e870 */
[----:B------:R-:W-:Y:S01]  /*3670*/  UMOV UR17, UR34 ;  /* 0x0000002200117c82 */ /* 0x000fe20008000000 */
[----:B-1----:R-:W-:-:S04]  /*3680*/  SHF.L.U32 R0, R2, 0x1f, RZ ;  /* 0x0000001f02007819 */ /* 0x002fc800000006ff */
[----:B------:R1:W2:Y:S01]  /*3690*/  SYNCS.PHASECHK.TRANS64.TRYWAIT P2, [UR4], R0 ;  /* 0x00000000ff0075a7 */ /* 0x0002a20008041104 */
[----:B------:R-:W-:-:S05]  /*36a0*/  UMOV UR4, UR19 ;  /* 0x0000001300047c82 */ /* 0x000fca0008000000 */
.L_x_54:
[----:B------:R-:W-:Y:S01]  /*36b0*/  ULEA UR18, UR4, UR20, 0x3 ;  /* 0x0000001404127291 */ /* 0x000fe2000f8e18ff */
[----:B--234-:R-:W-:Y:S11]  /*36c0*/  @P2 BRA `(.L_x_52) ;  /* 0x00000000000c2947 */ /* 0x01cff60003800000 */
[----:B------:R-:W-:Y:S04]  /*36d0*/  SHF.L.U32 R5, R2, 0x1f, RZ ;  /* 0x0000001f02057819 */ /* 0x000fe800000006ff */
[----:B------:R-:W2:Y:S02]  /*36e0*/  SYNCS.PHASECHK.TRANS64.TRYWAIT P0, [UR18], R5 ;  /* 0x00000005ff0075a7 */ /* 0x000ea40008001112 */
[----:B--2---:R-:W-:Y:S05]  /*36f0*/  @!P0 BRA `(.L_x_53) ;  /* 0x0000006400c48947 */ /* 0x004fea0003800000 */
.L_x_52:
[----:B------:R-:W-:Y:S01]  /*3700*/  UISETP.NE.AND UP0, UPT, UR17, URZ, UPT ;  /* 0x000000ff1100728c */ /* 0x000fe2000bf05270 */
[----:B------:R-:W-:Y:S01]  /*3710*/  PLOP3.LUT P2, PT, PT, PT, PT, 0x80, 0x8 ;  /* 0x000000000008781c */ /* 0x000fe20003f4f070 */
[----:B------:R-:W-:Y:S01]  /*3720*/  UIADD3 UR5, UPT, UPT, UR4, 0x1, URZ ;  /* 0x0000000104057890 */ /* 0x000fe2000fffe0ff */
[----:B------:R-:W-:Y:S11]  /*3730*/  ELECT P1, URZ, PT ;  /* 0x0000000000ff782f */ /* 0x000ff60003820000 */
[----:B------:R-:W-:Y:S02]  /*3740*/  @!UPT UIADD3 URZ, UPT, UPT, URZ, URZ, URZ ;  /* 0x000000fffffff290 */ /* 0x000fe4000fffe0ff */
[----:B-----5:R-:W-:Y:S01]  /*3750*/  @P1 R2UR.BROADCAST UR8, R4 ;  /* 0x00000000040812ca */ /* 0x020fe200008e0000 */
[----:B------:R-:W-:Y:S01]  /*3760*/  UISETP.NE.AND UP1, UPT, UR5, 0x6, UPT ;  /* 0x000000060500788c */ /* 0x000fe2000bf25270 */
[----:B------:R-:W-:Y:S01]  /*3770*/  PLOP3.LUT P0, PT, PT, PT, UP0, 0x80, 0x8 ;  /* 0x000000000008781c */ /* 0x000fe20003f0f008 */
[----:B------:R-:W-:Y:S02]  /*3780*/  ULEA UR10, UR4, UR22, 0xa ;  /* 0x00000016040a7291 */ /* 0x000fe4000f8e50ff */
[----:B------:R-:W-:Y:S02]  /*3790*/  USEL UR6, URZ, 0x1, UP1 ;  /* 0x00000001ff067887 */ /* 0x000fe40008800000 */
[----:B------:R-:W-:Y:S02]  /*37a0*/  USEL UR19, UR5, URZ, UP1 ;  /* 0x000000ff05137287 */ /* 0x000fe40008800000 */
[----:B------:R-:W-:Y:S02]  /*37b0*/  ULEA UR14, UR4, UR21, 0xa ;  /* 0x00000015040e7291 */ /* 0x000fe4000f8e50ff */
[----:B------:R-:W-:Y:S01]  /*37c0*/  @UP0 ULEA UR5, UR19, UR20, 0x3 ;  /* 0x0000001413050291 */ /* 0x000fe2000f8e18ff */
[----:B------:R-:W-:Y:S01]  /*37d0*/  LOP3.LUT R2, R2, UR6, RZ, 0x3c, !PT ;  /* 0x0000000602027c12 */ /* 0x000fe2000f8e3cff */
[----:B------:R-:W-:Y:S02]  /*37e0*/  UIADD3 UR6, UPT, UPT, UR10, 0x2, URZ ;  /* 0x000000020a067890 */ /* 0x000fe4000fffe0ff */
[----:B------:R-:W-:Y:S01]  /*37f0*/  UIADD3 UR4, UPT, UPT, UR14, 0x2, URZ ;  /* 0x000000020e047890 */ /* 0x000fe2000fffe0ff */
[----:B-1----:R-:W-:Y:S01]  /*3800*/  @P0 SHF.L.U32 R0, R2, 0x1f, RZ ;  /* 0x0000001f02000819 */ /* 0x002fe200000006ff */
[----:B------:R-:W-:Y:S01]  /*3810*/  UIADD3 UR12, UPT, UPT, UR10, 0x4, URZ ;  /* 0x000000040a0c7890 */ /* 0x000fe2000fffe0ff */
[----:B------:R-:W-:Y:S02]  /*3820*/  UMOV UR11, 0x40004040 ;  /* 0x40004040000b7882 */ /* 0x000fe40000000000 */
[----:B------:R3:W4:Y:S01]  /*3830*/  @P0 SYNCS.PHASECHK.TRANS64.TRYWAIT P2, [UR5], R0 ;  /* 0x00000000ff0005a7 */ /* 0x0007220008041105 */
[----:B------:R-:W-:Y:S11]  /*3840*/  ELECT P0, URZ, PT ;  /* 0x0000000000ff782f */ /* 0x000ff60003800000 */
[----:B------:R-:W-:Y:S02]  /*3850*/  @!UPT UIADD3 URZ, UPT, UPT, URZ, URZ, URZ ;  /* 0x000000fffffff290 */ /* 0x000fe4000fffe0ff */
[C---:B------:R-:W-:Y:S02]  /*3860*/  @P0 R2UR.BROADCAST UR16, R4.reuse ;  /* 0x00000000041002ca */ /* 0x040fe400008e0000 */
[----:B------:R-:W-:Y:S01]  /*3870*/  ELECT P0, URZ, PT ;  /* 0x0000000000ff782f */ /* 0x000fe20003800000 */
[----:B------:R-:W-:Y:S01]  /*3880*/  UMOV UR15, 0x40004040 ;  /* 0x40004040000f7882 */ /* 0x000fe20000000000 */
[----:B------:R-:W-:Y:S01]  /*3890*/  UMOV UR7, 0x40004040 ;  /* 0x4000404000077882 */ /* 0x000fe20000000000 */
[----:B------:R1:W-:Y:S01]  /*38a0*/  UTCHMMA gdesc[UR14], gdesc[UR10], tmem[UR8], tmem[UR32], idesc[UR33], UP2 ;  /* 0x00ff200a0e0075ea */ /* 0x0003e20009000008 */
[----:B------:R-:W-:Y:S01]  /*38b0*/  UPLOP3.LUT UP2, UPT, UPT, UPT, UPT, 0x80, 0x8 ;  /* 0x000000000008789c */ /* 0x000fe20003f4f070 */
[----:B------:R-:W-:Y:S01]  /*38c0*/  UMOV UR5, 0x40004040 ;  /* 0x4000404000057882 */ /* 0x000fe20000000000 */
[----:B------:R-:W-:Y:S01]  /*38d0*/  UMOV UR13, 0x40004040 ;  /* 0x40004040000d7882 */ /* 0x000fe20000000000 */
[----:B------:R-:W-:Y:S04]  /*38e0*/  UMOV UR9, 0x40004040 ;  /* 0x4000404000097882 */ /* 0x000fe80000000000 */
[----:B------:R2:W-:Y:S01]  /*38f0*/  UTCHMMA gdesc[UR4], gdesc[UR6], tmem[UR16], tmem[UR30], idesc[UR31], UPT ;  /* 0x00ff1e06040075ea */ /* 0x0005e2000b800010 */
[----:B-1----:R-:W-:Y:S01]  /*3900*/  UIADD3 UR8, UPT, UPT, UR14, 0x4, URZ ;  /* 0x000000040e087890 */ /* 0x002fe2000fffe0ff */
[C---:B------:R-:W-:Y:S02]  /*3910*/  @P0 R2UR.BROADCAST UR15, R4.reuse ;  /* 0x00000000040f02ca */ /* 0x040fe400008e0000 */
[----:B------:R-:W-:Y:S01]  /*3920*/  ELECT P0, URZ, PT ;  /* 0x0000000000ff782f */ /* 0x000fe20003800000 */
[----:B------:R-:W-:Y:S02]  /*3930*/  UIADD3 UR10, UPT, UPT, UR10, 0x6, URZ ;  /* 0x000000060a0a7890 */ /* 0x000fe4000fffe0ff */
[----:B--2---:R-:W-:Y:S10]  /*3940*/  UIADD3 UR6, UPT, UPT, UR14, 0x6, URZ ;  /* 0x000000060e067890 */ /* 0x004ff4000fffe0ff */
[----:B------:R-:W-:Y:S01]  /*3950*/  @P0 R2UR.BROADCAST UR14, R4 ;  /* 0x00000000040e02ca */ /* 0x000fe200008e0000 */
[----:B------:R-:W-:Y:S02]  /*3960*/  UIADD3 UR5, UPT, UPT, UR18, 0x30, URZ ;  /* 0x0000003012057890 */ /* 0x000fe4000fffe0ff */
[----:B------:R-:W-:Y:S01]  /*3970*/  UIADD3 UR4, UPT, UPT, UR17, 0x1, URZ ;  /* 0x0000000111047890 */ /* 0x000fe2000fffe0ff */
[----:B------:R1:W-:Y:S03]  /*3980*/  UTCHMMA gdesc[UR8], gdesc[UR12], tmem[UR15], tmem[UR28], idesc[UR29], UPT ;  /* 0x00ff1c0c080075ea */ /* 0x0003e6000b80000f */
[----:B------:R-:W-:Y:S03]  /*3990*/  UISETP.GT.U32.AND UP0, UPT, UR4, 0x1, UPT ;  /* 0x000000010400788c */ /* 0x000fe6000bf04070 */
[----:B------:R-:W-:Y:S03]  /*39a0*/  UMOV UR4, UR19 ;  /* 0x0000001300047c82 */ /* 0x000fe60008000000 */
[----:B------:R3:W-:Y:S01]  /*39b0*/  UTCHMMA gdesc[UR6], gdesc[UR10], tmem[UR14], tmem[UR26], idesc[UR27], UPT ;  /* 0x00ff1a0a060075ea */ /* 0x0007e2000b80000e */
[----:B------:R3:W-:Y:S01]  /*39c0*/  UTCBAR [UR5], URZ ;  /* 0x000000ff050073e9 */ /* 0x0007e200080000ff */
[----:B-1----:R-:W-:Y:S07]  /*39d0*/  UIADD3 UR8, UPT, UPT, UR17, -0x1, URZ ;  /* 0xffffffff11087890 */ /* 0x002fee000fffe0ff */
[----:B------:R-:W-:Y:S01]  /*39e0*/  UMOV UR17, UR8 ;  /* 0x0000000800117c82 */ /* 0x000fe20008000000 */
[----:B------:R-:W-:Y:S05]  /*39f0*/  BRA.U UP0, `(.L_x_54) ;  /* 0xfffffffd002c7547 */ /* 0x000fea000b83ffff */
.L_x_51:
[----:B------:R-:W-:Y:S01]  /*3a00*/  UIADD3 UR4, UPT, UPT, UR23, 0x1, URZ ;  /* 0x0000000117047890 */ /* 0x000fe2000fffe0ff */
[----:B------:R-:W-:Y:S01]  /*3a10*/  LOP3.LUT R3, R3, 0x1, RZ, 0x3c, !PT ;  /* 0x0000000103037812 */ /* 0x000fe200078e3cff */
[----:B---3--:R-:W-:Y:S02]  /*3a20*/  UIADD3 UR5, UPT, UPT, UR24, 0xc0, URZ ;  /* 0x000000c018057890 */ /* 0x008fe4000fffe0ff */
[----:B------:R-:W-:-:S04]  /*3a30*/  UISETP.NE.AND UP0, UPT, UR4, 0x2, UPT ;  /* 0x000000020400788c */ /* 0x000fc8000bf05270 */
[----:B------:R-:W-:Y:S02]  /*3a40*/  USEL UR6, URZ, 0x1, UP0 ;  /* 0x00000001ff067887 */ /* 0x000fe40008000000 */
[----:B------:R-:W-:Y:S01]  /*3a50*/  USEL UR23, UR4, URZ, UP0 ;  /* 0x000000ff04177287 */ /* 0x000fe20008000000 */
[----:B------:R2:W-:Y:S03]  /*3a60*/  UTCBAR [UR5], URZ ;  /* 0x000000ff050073e9 */ /* 0x0005e600080000ff */
[----:B------:R-:W-:Y:S01]  /*3a70*/  LOP3.LUT R8, R8, UR6, RZ, 0x3c, !PT ;  /* 0x0000000608087c12 */ /* 0x000fe2000f8e3cff */
[----:B------:R-:W-:Y:S07]  /*3a80*/  @P3 BRA `(.L_x_55) ;  /* 0xfffffff800a03947 */ /* 0x000fee000383ffff */
[----:B------:R-:W3:Y:S01]  /*3a90*/  S2UR UR6, SR_CgaCtaId ;  /* 0x00000000000679c3 */ /* 0x000ee20000008800 */
[----:B------:R-:W-:Y:S01]  /*3aa0*/  ELECT P0, URZ, PT ;  /* 0x0000000000ff782f */ /* 0x000fe20003800000 */
[----:B-1----:R-:W-:Y:S01]  /*3ab0*/  IMAD.MOV.U32 R0, RZ, RZ, 0x1 ;  /* 0x00000001ff007424 */ /* 0x002fe200078e00ff */
[----:B------:R-:W-:Y:S01]  /*3ac0*/  UIADD3 UR20, UPT, UPT, UR20, 0xd0, URZ ;  /* 0x000000d014147890 */ /* 0x000fe2000fffe0ff */
[----:B------:R-:W-:Y:S01]  /*3ad0*/  SHF.L.U32 R2, R8, 0x1f, RZ ;  /* 0x0000001f08027819 */ /* 0x000fe200000006ff */
[----:B------:R-:W-:-:S03]  /*3ae0*/  UMOV UR4, 0x40 ;  /* 0x0000004000047882 */ /* 0x000fc60000000000 */
[----:B------:R-:W-:Y:S01]  /*3af0*/  UVIRTCOUNT.DEALLOC.SMPOOL 0x80 ;  /* 0x000000800000784c */ /* 0x000fe20000000000 */
[----:B---3--:R-:W-:Y:S02]  /*3b00*/  ULEA UR6, UR6, UR4, 0x18 ;  /* 0x0000000406067291 */ /* 0x008fe4000f8ec0ff */
[----:B------:R-:W-:-:S07]  /*3b10*/  ULEA UR4, UR23, UR20, 0x3 ;  /* 0x0000001417047291 */ /* 0x000fce000f8e18ff */
[----:B------:R1:W-:Y:S02]  /*3b20*/  @P0 STS.U8 [UR6+0x1c], R0 ;  /* 0x00001c00ff000988 */ /* 0x0003e40008000006 */
[----:B------:R-:W3:Y:S02]  /*3b30*/  SYNCS.PHASECHK.TRANS64.TRYWAIT P0, [UR4], R2 ;  /* 0x00000002ff0075a7 */ /* 0x000ee40008001104 */
[----:B-1-3--:R-:W-:Y:S05]  /*3b40*/  @!P0 BRA `(.L_x_56) ;  /* 0x0000006000c88947 */ /* 0x00afea0003800000 */
.L_x_149:
[----:B------:R-:W-:-:S04]  /*3b50*/  UIADD3 UR4, UPT, UPT, UR23, 0x1, URZ ;  /* 0x0000000117047890 */ /* 0x000fc8000fffe0ff */
[----:B------:R-:W-:-:S04]  /*3b60*/  UISETP.NE.AND UP0, UPT, UR4, 0x2, UPT ;  /* 0x000000020400788c */ /* 0x000fc8000bf05270 */
[----:B--2---:R-:W-:Y:S02]  /*3b70*/  USEL UR5, URZ, 0x1, UP0 ;  /* 0x00000001ff057887 */ /* 0x004fe40008000000 */
[----:B------:R-:W-:-:S04]  /*3b80*/  USEL UR4, UR4, URZ, UP0 ;  /* 0x000000ff04047287 */ /* 0x000fc80008000000 */
[----:B------:R-:W-:Y:S01]  /*3b90*/  ULEA UR4, UR4, UR20, 0x3 ;  /* 0x0000001404047291 */ /* 0x000fe2000f8e18ff */
[----:B-1----:R-:W-:-:S04]  /*3ba0*/  LOP3.LUT R2, R8, UR5, RZ, 0x3c, !PT ;  /* 0x0000000508027c12 */ /* 0x002fc8000f8e3cff */
[----:B------:R-:W-:-:S04]  /*3bb0*/  SHF.L.U32 R2, R2, 0x1f, RZ ;  /* 0x0000001f02027819 */ /* 0x000fc800000006ff */
[----:B------:R-:W1:Y:S02]  /*3bc0*/  SYNCS.PHASECHK.TRANS64.TRYWAIT P0, [UR4], R2 ;  /* 0x00000002ff0075a7 */ /* 0x000e640008001104 */
[----:B-1----:R-:W-:Y:S05]  /*3bd0*/  @!P0 BRA `(.L_x_57) ;  /* 0x0000006000bc8947 */ /* 0x002fea0003800000 */
.L_x_151:
[----:B------:R-:W-:Y:S01]  /*3be0*/  NOP ;  /* 0x0000000000007918 */ /* 0x000fe20000000000 */
[----:B-1----:R-:W1:Y:S01]  /*3bf0*/  LDS R0, [UR6+0x14] ;  /* 0x00001406ff007984 */ /* 0x002e620008000800 */
[----:B------:R-:W-:Y:S01]  /*3c00*/  LOP3.LUT R3, R9, 0xffff, RZ, 0xc0, !PT ;  /* 0x0000ffff09037812 */ /* 0x000fe200078ec0ff */
[----:B------:R-:W-:-:S03]  /*3c10*/  IMAD.MOV.U32 R2, RZ, RZ, 0xffff ;  /* 0x0000ffffff027424 */ /* 0x000fc600078e00ff */
[----:B------:R-:W-:-:S04]  /*3c20*/  SHF.R.U32.HI R3, RZ, 0x5, R3 ;  /* 0x00000005ff037819 */ /* 0x000fc80000011603 */
[----:B------:R-:W-:-:S04]  /*3c30*/  SHF.L.U32 R2, R2, R3, RZ ;  /* 0x0000000302027219 */ /* 0x000fc800000006ff */
[----:B-1----:R-:W-:-:S04]  /*3c40*/  LOP3.LUT R0, R0, R2, RZ, 0xc0, !PT ;  /* 0x0000000200007212 */ /* 0x002fc800078ec0ff */
[----:B------:R-:W-:Y:S01]  /*3c50*/  ISETP.NE.AND P0, PT, R0, R2, PT ;  /* 0x000000020000720c */ /* 0x000fe20003f05270 */
[----:B------:R-:W-:-:S05]  /*3c60*/  IMAD.MOV.U32 R0, RZ, RZ, 0x1 ;  /* 0x00000001ff007424 */ /* 0x000fca00078e00ff */
[----:B------:R-:W-:-:S07]  /*3c70*/  SHF.L.U32 R0, R0, R3, RZ ;  /* 0x0000000300007219 */ /* 0x000fce00000006ff */
[----:B------:R-:W-:Y:S05]  /*3c80*/  @P0 BRA `(.L_x_58) ;  /* 0x00000000005c0947 */ /* 0x000fea0003800000 */
[----:B------:R-:W1:Y:S02]  /*3c90*/  LDS R3, [UR6+0x18] ;  /* 0x00001806ff037984 */ /* 0x000e640008000800 */
[----:B-1----:R-:W-:-:S04]  /*3ca0*/  LOP3.LUT R3, R3, R0, RZ, 0xc0, !PT ;  /* 0x0000000003037212 */ /* 0x002fc800078ec0ff */
[----:B------:R-:W-:-:S13]  /*3cb0*/  ISETP.NE.AND P0, PT, R3, R0, PT ;  /* 0x000000000300720c */ /* 0x000fda0003f05270 */
[----:B------:R-:W-:Y:S05]  /*3cc0*/  @P0 BRA `(.L_x_59) ;  /* 0x0000000000400947 */ /* 0x000fea0003800000 */
[----:B------:R-:W-:Y:S01]  /*3cd0*/  R2UR UR4, R2 ;  /* 0x00000000020472ca */ /* 0x000fe200000e0000 */
[----:B------:R-:W1:Y:S01]  /*3ce0*/  S2R R3, SR_LANEID ;  /* 0x0000000000037919 */ /* 0x000e620000000000 */
[----:B------:R-:W-:-:S04]  /*3cf0*/  LOP3.LUT R0, RZ, R0, RZ, 0x33, !PT ;  /* 0x00000000ff007212 */ /* 0x000fc800078e33ff */
[----:B------:R-:W2:Y:S07]  /*3d00*/  REDUX UR7, R0 ;  /* 0x00000000000773c4 */ /* 0x000eae0000000000 */
[----:B------:R-:W-:-:S03]  /*3d10*/  ULOP3.LUT UR5, URZ, UR4, URZ, 0x33, !UPT ;  /* 0x00000004ff057292 */ /* 0x000fc6000f8e33ff */
[----:B------:R-:W-:Y:S02]  /*3d20*/  VOTEU.ANY UR4, UPT, PT ;  /* 0x0000000000047886 */ /* 0x000fe400038e0100 */
[----:B------:R-:W-:Y:S01]  /*3d30*/  UFLO.U32 UR4, UR4 ;  /* 0x00000004000472bd */ /* 0x000fe200080e0000 */
[----:B------:R-:W-:-:S04]  /*3d40*/  IMAD.U32 R2, RZ, RZ, UR5 ;  /* 0x00000005ff027e24 */ /* 0x000fc8000f8e00ff */
[----:B------:R-:W3:Y:S02]  /*3d50*/  REDUX UR8, R2 ;  /* 0x00000000020873c4 */ /* 0x000ee40000000000 */
[----:B------:R1:W-:Y:S01]  /*3d60*/  UTCATOMSWS.AND URZ, UR5 ;  /* 0x0000000500ff79e3 */ /* 0x0003e20008000000 */
[----:B--2---:R-:W-:Y:S01]  /*3d70*/  IMAD.U32 R0, RZ, RZ, UR7 ;  /* 0x00000007ff007e24 */ /* 0x004fe2000f8e00ff */
[----:B-1----:R-:W-:Y:S01]  /*3d80*/  ISETP.EQ.U32.AND P0, PT, R3, UR4, PT ;  /* 0x0000000403007c0c */ /* 0x002fe2000bf02070 */
[----:B---3--:R-:W-:-:S12]  /*3d90*/  IMAD.U32 R2, RZ, RZ, UR8 ;  /* 0x00000008ff027e24 */ /* 0x008fd8000f8e00ff */
[----:B------:R1:W-:Y:S04]  /*3da0*/  @P0 ATOMS.AND RZ, [UR6+0x14], R2 ;  /* 0x00001402ffff098c */ /* 0x0003e8000a800006 */
[----:B------:R1:W-:Y:S01]  /*3db0*/  @P0 ATOMS.AND RZ, [UR6+0x18], R0 ;  /* 0x00001800ffff098c */ /* 0x0003e2000a800006 */
[----:B------:R-:W-:Y:S05]  /*3dc0*/  BRA `(.L_x_60) ;  /* 0x0000000000147947 */ /* 0x000fea0003800000 */
.L_x_59:
[----:B------:R-:W-:Y:S02]  /*3dd0*/  MOV R2, 0x3df0 ;  /* 0x00003df000027802 */ /* 0x000fe40000000f00 */
[----:B----45:R-:W-:Y:S05]  /*3de0*/  CALL.REL.NOINC `($__internal_0_$__cuda_sm10x_tcgen05_guardrail_trap_col_being_dealloced_not_returned_by_alloc) ;  /* 0x0000006400a87944 */ /* 0x030fea0003c00000 */
[----:B------:R-:W-:Y:S05]  /*3df0*/  BRA `(.L_x_60) ;  /* 0x0000000000087947 */ /* 0x000fea0003800000 */
.L_x_58:
[----:B------:R-:W-:Y:S02]  /*3e00*/  MOV R2, 0x3e20 ;  /* 0x00003e2000027802 */ /* 0x000fe40000000f00 */
[----:B----45:R-:W-:Y:S05]  /*3e10*/  CALL.REL.NOINC `($__internal_2_$__cuda_sm10x_tcgen05_guardrail_trap_unallocated_columns_being_dealloced) ;  /* 0x0000006400b47944 */ /* 0x030fea0003c00000 */
.L_x_60:
[----:B------:R-:W-:Y:S01]  /*3e20*/  NOP ;  /* 0x0000000000007918 */ /* 0x000fe20000000000 */
[----:B------:R-:W-:Y:S05]  /*3e30*/  EXIT ;  /* 0x000000000000794d */ /* 0x000fea0003800000 */
.L_x_44:
[----:B------:R-:W-:-:S09]  /*3e40*/  UISETP.NE.OR UP0, UPT, UR18, 0x3, !UP3 ;  /* 0x000000031200788c */ /* 0x000fd2000df05670 */
[----:B------:R-:W-:Y:S05]  /*3e50*/  BRA.U UP0, `(.L_x_61) ;  /* 0x0000001100e47547 */ /* 0x000fea000b800000 */
[----:B------:R-:W2:Y:S01]  /*3e60*/  LDCU.64 UR4, c[0x0][0x988] ;  /* 0x00013100ff0477ac */ /* 0x000ea20008000a00 */
[----:B------:R-:W3:Y:S01]  /*3e70*/  S2UR UR10, SR_CgaCtaId ;  /* 0x00000000000a79c3 */ /* 0x000ee20000008800 */
[----:B------:R-:W-:Y:S01]  /*3e80*/  R2UR UR46, R77 ;  /* 0x000000004d2e72ca */ /* 0x000fe200000e0000 */
[----:B------:R-:W-:Y:S01]  /*3e90*/  HFMA2 R9, -RZ, RZ, 0, 0 ;  /* 0x00000000ff097431 */ /* 0x000fe200000001ff */
[----:B------:R-:W4:Y:S01]  /*3ea0*/  LDCU UR44, c[0x0][0x370] ;  /* 0x00006e00ff2c77ac */ /* 0x000f220008000800 */
[----:B------:R-:W-:Y:S01]  /*3eb0*/  R2UR UR45, R78 ;  /* 0x000000004e2d72ca */ /* 0x000fe200000e0000 */
[----:B------:R-:W-:Y:S01]  /*3ec0*/  IMAD.MOV.U32 R10, RZ, RZ, 0x1 ;  /* 0x00000001ff0a7424 */ /* 0x000fe200078e00ff */
[----:B------:R-:W4:Y:S02]  /*3ed0*/  LDCU.128 UR28, c[0x0][0xc10] ;  /* 0x00018200ff1c77ac */ /* 0x000f240008000c00 */
[----:B------:R-:W1:Y:S01]  /*3ee0*/  LDC.64 R12, c[0x0][0x348] ;  /* 0x0000d200ff0c7b82 */ /* 0x000e620000000a00 */
[----:B------:R-:W-:Y:S01]  /*3ef0*/  IMAD.MOV.U32 R3, RZ, RZ, 0x2000 ;  /* 0x00002000ff037424 */ /* 0x000fe200078e00ff */
[----:B------:R-:W3:Y:S01]  /*3f00*/  LDCU UR38, c[0x0][0x374] ;  /* 0x00006e80ff2677ac */ /* 0x000ee20008000800 */
[----:B------:R-:W3:Y:S01]  /*3f10*/  LDCU.64 UR26, c[0x0][0x990] ;  /* 0x00013200ff1a77ac */ /* 0x000ee20008000a00 */
[----:B------:R-:W1:Y:S01]  /*3f20*/  LDCU UR17, c[0x0][0xc0c] ;  /* 0x00018180ff1177ac */ /* 0x000e620008000800 */
[----:B--2---:R-:W-:Y:S01]  /*3f30*/  UISETP.NE.U32.AND UP0, UPT, UR4, URZ, UPT ;  /* 0x000000ff0400728c */ /* 0x004fe2000bf05070 */
[----:B------:R-:W2:Y:S01]  /*3f40*/  LDCU.128 UR32, c[0x0][0xa80] ;  /* 0x00015000ff2077ac */ /* 0x000ea20008000c00 */
[----:B------:R-:W2:Y:S01]  /*3f50*/  LDCU UR57, c[0x0][0xc20] ;  /* 0x00018400ff3977ac */ /* 0x000ea20008000800 */
[----:B------:R-:W2:Y:S01]  /*3f60*/  LDCU UR4, c[0x0][0xc30] ;  /* 0x00018600ff0477ac */ /* 0x000ea20008000800 */
[----:B------:R-:W2:Y:S01]  /*3f70*/  LDCU.128 UR40, c[0x0][0xa90] ;  /* 0x00015200ff2877ac */ /* 0x000ea20008000c00 */
[----:B------:R-:W-:Y:S01]  /*3f80*/  UMOV UR20, 0x400 ;  /* 0x0000040000147882 */ /* 0x000fe20000000000 */
[----:B----4-:R-:W-:-:S02]  /*3f90*/  UIMAD.WIDE.U32 UR6, UR44, UR28, URZ ;  /* 0x0000001c2c0672a5 */ /* 0x010fc4000f8e00ff */
[----:B---3--:R-:W-:Y:S02]  /*3fa0*/  UIMAD.WIDE.U32 UR8, UR38, UR31, URZ ;  /* 0x0000001f260872a5 */ /* 0x008fe4000f8e00ff */
[----:B------:R-:W-:Y:S02]  /*3fb0*/  ULEA UR20, UR10, UR20, 0x18 ;  /* 0x000000140a147291 */ /* 0x000fe4000f8ec0ff */
[----:B------:R-:W-:Y:S02]  /*3fc0*/  UISETP.NE.AND.EX UP5, UPT, UR5, URZ, UPT, UP0 ;  /* 0x000000ff0500728c */ /* 0x000fe4000bfa5300 */
[----:B------:R-:W-:Y:S02]  /*3fd0*/  UISETP.NE.U32.AND UP6, UPT, UR26, URZ, UPT ;  /* 0x000000ff1a00728c */ /* 0x000fe4000bfc5070 */
[----:B------:R-:W-:Y:S02]  /*3fe0*/  UIADD3 UR48, UPT, UPT, UR20, 0x78, URZ ;  /* 0x0000007814307890 */ /* 0x000fe4000fffe0ff */
[----:B------:R-:W-:-:S02]  /*3ff0*/  UIADD3 UR47, UPT, UPT, UR20, 0xb8, URZ ;  /* 0x000000b8142f7890 */ /* 0x000fc4000fffe0ff */
[----:B------:R-:W-:Y:S02]  /*4000*/  UIADD3 UR37, UPT, UPT, UR20, 0x60, URZ ;  /* 0x0000006014257890 */ /* 0x000fe4000fffe0ff */
[----:B------:R-:W-:Y:S02]  /*4010*/  UIADD3 UR36, UPT, UPT, UR20, 0x68, URZ ;  /* 0x0000006814247890 */ /* 0x000fe4000fffe0ff */
[----:B------:R-:W-:Y:S02]  /*4020*/  UIADD3 UR25, UPT, UPT, UR20, 0x70, URZ ;  /* 0x0000007014197890 */ /* 0x000fe4000fffe0ff */
[----:B-1----:R-:W-:Y:S02]  /*4030*/  UISETP.NE.AND UP0, UPT, UR39, 0x1, UPT ;  /* 0x000000012700788c */ /* 0x002fe4000bf05270 */
[----:B------:R-:W-:Y:S02]  /*4040*/  UISETP.GE.AND UP2, UPT, UR39, 0x1, UPT ;  /* 0x000000012700788c */ /* 0x000fe4000bf46270 */
[----:B------:R-:W-:Y:S01]  /*4050*/  UISETP.NE.AND UP0, UPT, UR17, 0x1, UPT ;  /* 0x000000011100788c */ /* 0x000fe2000bf05270 */
[----:B------:R-:W-:Y:S01]  /*4060*/  UMOV UR55, UR7 ;  /* 0x0000000700377c82 */ /* 0x000fe20008000000 */
[----:B------:R-:W-:Y:S01]  /*4070*/  UMOV UR54, UR9 ;  /* 0x0000000900367c82 */ /* 0x000fe20008000000 */
[----:B------:R-:W-:-:S02]  /*4080*/  UISETP.NE.AND UP2, UPT, UR30, 0x1, UPT ;  /* 0x000000011e00788c */ /* 0x000fc4000bf45270 */
[----:B--2---:R-:W-:Y:S01]  /*4090*/  UISETP.NE.AND UP0, UPT, UR32, 0x1, UPT ;  /* 0x000000012000788c */ /* 0x004fe2000bf05270 */
[----:B------:R-:W1:Y:S01]  /*40a0*/  LDCU UR58, c[0x0][0xaa0] ;  /* 0x00015400ff3a77ac */ /* 0x000e620008000800 */
[----:B------:R-:W-:Y:S01]  /*40b0*/  UPLOP3.LUT UP4, UPT, UPT, UPT, UPT, 0x40, 0x4 ;  /* 0x000000000004789c */ /* 0x000fe20003f8e870 */
[----:B------:R-:W2:Y:S01]  /*40c0*/  LDCU.64 UR18, c[0x0][0xc28] ;  /* 0x00018500ff1277ac */ /* 0x000ea20008000a00 */
[----:B------:R-:W-:Y:S02]  /*40d0*/  UISETP.NE.AND.EX UP6, UPT, UR27, URZ, UPT, UP6 ;  /* 0x000000ff1b00728c */ /* 0x000fe4000bfc5360 */
[----:B------:R-:W-:Y:S02]  /*40e0*/  UPRMT UR48, UR10, 0x654, UR48 ;  /* 0x000006540a307896 */ /* 0x000fe40008000030 */
[----:B------:R-:W-:Y:S02]  /*40f0*/  UPRMT UR47, URZ, 0x654, UR47 ;  /* 0x00000654ff2f7896 */ /* 0x000fe4000800002f */
[----:B------:R-:W-:-:S02]  /*4100*/  UPRMT UR53, UR10, 0x654, UR37 ;  /* 0x000006540a357896 */ /* 0x000fc40008000025 */
[----:B------:R-:W-:Y:S02]  /*4110*/  UPRMT UR50, UR10, 0x654, UR36 ;  /* 0x000006540a327896 */ /* 0x000fe40008000024 */
[----:B------:R-:W-:Y:S02]  /*4120*/  UPRMT UR49, UR10, 0x654, UR25 ;  /* 0x000006540a317896 */ /* 0x000fe40008000019 */
[----:B------:R-:W-:Y:S02]  /*4130*/  USHF.R.U32.HI UR55, URZ, UR29, UR55 ;  /* 0x0000001dff377299 */ /* 0x000fe40008011637 */
[----:B------:R-:W-:Y:S02]  /*4140*/  USHF.R.U32.HI UR54, URZ, UR57, UR54 ;  /* 0x00000039ff367299 */ /* 0x000fe40008011636 */
[----:B------:R-:W-:Y:S02]  /*4150*/  UISETP.NE.AND UP3, UPT, UR4, 0x1, UPT ;  /* 0x000000010400788c */ /* 0x000fe4000bf65270 */
[----:B------:R-:W-:-:S02]  /*4160*/  UISETP.NE.AND UP2, UPT, UR35, 0x1, UPT ;  /* 0x000000012300788c */ /* 0x000fc4000bf45270 */
[----:B-12---:R-:W-:-:S11]  /*4170*/  UISETP.NE.AND UP0, UPT, UR42, 0x1, UPT ;  /* 0x000000012a00788c */ /* 0x006fd6000bf05270 */
.L_x_72:
[----:B------:R-:W-:Y:S04]  /*4180*/  SHF.L.U32 R2, R9, 0x1f, RZ ;  /* 0x0000001f09027819 */ /* 0x000fe800000006ff */
[----:B-1----:R-:W1:Y:S02]  /*4190*/  SYNCS.PHASECHK.TRANS64.TRYWAIT P0, [UR20+0xb0], R2 ;  /* 0x0000b002ff0075a7 */ /* 0x002e640008001114 */
[----:B-1----:R-:W-:Y:S05]  /*41a0*/  @!P0 BRA `(.L_x_62) ;  /* 0x0000005c00608947 */ /* 0x002fea0003800000 */
.L_x_153:
[----:B------:R-:W2:Y:S01]  /*41b0*/  LDS.128 R4, [UR20+0xf0] ;  /* 0x0000f014ff047984 */ /* 0x000ea20008000c00 */
[----:B------:R-:W-:Y:S01]  /*41c0*/  UISETP.GE.AND UP0, UPT, UR39, 0x1, UPT ;  /* 0x000000012700788c */ /* 0x000fe2000bf06270 */
[----:B------:R-:W-:Y:S01]  /*41d0*/  @!PT LDS RZ, [RZ] ;  /* 0x00000000fffff984 */ /* 0x000fe20000000800 */
[----:B------:R-:W-:Y:S01]  /*41e0*/  @!PT LDS RZ, [RZ] ;  /* 0x00000000fffff984 */ /* 0x000fe20000000800 */
[----:B------:R-:W-:Y:S01]  /*41f0*/  @!PT LDS RZ, [RZ] ;  /* 0x00000000fffff984 */ /* 0x000fe20000000800 */
[----:B------:R-:W-:Y:S01]  /*4200*/  @!PT LDS RZ, [RZ] ;  /* 0x00000000fffff984 */ /* 0x000fe20000000800 */
[----:B------:R3:W-:Y:S06]  /*4210*/  MEMBAR.ALL.CTA ;  /* 0x0000000000007992 */ /* 0x0007ec0000008000 */
[----:B---3--:R-:W3:Y:S02]  /*4220*/  FENCE.VIEW.ASYNC.S ;  /* 0x00000000000073c6 */ /* 0x008ee40000000000 */
[----:B---3--:R-:W-:Y:S01]  /*4230*/  SYNCS.ARRIVE.TRANS64.RED.A1T0 RZ, [UR47], RZ ;  /* 0x000000ffffff79a7 */ /* 0x008fe2000810042f */
[----:B--2---:R-:W-:Y:S11]  /*4240*/  LOP3.LUT P0, RZ, R6, 0x1, RZ, 0xc0, !PT ;  /* 0x0000000106ff7812 */ /* 0x004ff6000780c0ff */
[----:B------:R-:W-:Y:S02]  /*4250*/  @!UPT UIADD3 URZ, UPT, UPT, URZ, URZ, URZ ;  /* 0x000000fffffff290 */ /* 0x000fe4000fffe0ff */
[----:B------:R-:W-:Y:S01]  /*4260*/  VOTEU.ANY UP2, P0 ;  /* 0x0000000000ff7886 */ /* 0x000fe20000040100 */
[----:B------:R-:W-:Y:S11]  /*4270*/  PLOP3.LUT P0, PT, PT, PT, UP2, 0x80, 0x8 ;  /* 0x000000000008781c */ /* 0x000ff60003f0f028 */
[----:B------:R-:W-:Y:S02]  /*4280*/  @!UPT UIADD3 URZ, UPT, UPT, URZ, URZ, URZ ;  /* 0x000000fffffff290 */ /* 0x000fe4000fffe0ff */
[----:B-1----:R-:W-:Y:S02]  /*4290*/  @P0 MOV R2, R4 ;  /* 0x0000000400020202 */ /* 0x002fe40000000f00 */
[----:B------:R-:W-:Y:S02]  /*42a0*/  @P0 LOP3.LUT R0, R5, 0xffff, RZ, 0xc0, !PT ;  /* 0x0000ffff05000812 */ /* 0x000fe400078ec0ff */
[----:B------:R-:W-:Y:S02]  /*42b0*/  @P0 R2UR UR5, R2 ;  /* 0x00000000020502ca */ /* 0x000fe400000e0000 */
[----:B------:R-:W-:Y:S11]  /*42c0*/  @P0 R2UR UR4, R0 ;  /* 0x00000000000402ca */ /* 0x000ff600000e0000 */
[----:B------:R-:W-:Y:S02]  /*42d0*/  @UP2 UMOV UR16, UR5 ;  /* 0x0000000500102c82 */ /* 0x000fe40008000000 */
[----:B------:R-:W-:Y:S01]  /*42e0*/  @UP2 UMOV UR15, UR4 ;  /* 0x00000004000f2c82 */ /* 0x000fe20008000000 */
[----:B------:R-:W-:Y:S05]  /*42f0*/  BRA.U !UP0, `(.L_x_63) ;  /* 0x0000000108c07547 */ /* 0x000fea000b800000 */
[----:B------:R-:W-:Y:S02]  /*4300*/  UIMAD.WIDE.U32 UR8, UR15, UR31, URZ ;  /* 0x0000001f0f0872a5 */ /* 0x000fe4000f8e00ff */
[----:B------:R-:W-:Y:S02]  /*4310*/  UP2UR UR14, UPR, URZ, 0x4 ;  /* 0x00000004ff0e7883 */ /* 0x000fe40008000000 */
[----:B------:R-:W-:Y:S02]  /*4320*/  UISETP.NE.AND UP2, UPT, UR30, 0x1, UPT ;  /* 0x000000011e00788c */ /* 0x000fe4000bf45270 */
[----:B------:R-:W-:Y:S02]  /*4330*/  UIMAD.WIDE.U32 UR10, UR16, UR28, URZ ;  /* 0x0000001c100a72a5 */ /* 0x000fe4000f8e00ff */
[----:B------:R-:W-:Y:S02]  /*4340*/  USEL UR4, UR38, UR54, !UP2 ;  /* 0x0000003626047287 */ /* 0x000fe4000d000000 */
[----:B------:R-:W-:Y:S02]  /*4350*/  UISETP.NE.AND UP0, UPT, UR17, 0x1, UPT ;  /* 0x000000011100788c */ /* 0x000fe4000bf05270 */
[----:B------:R-:W-:Y:S02]  /*4360*/  UP2UR UR21, UPR, URZ, 0x2 ;  /* 0x00000002ff157883 */ /* 0x000fe40008000000 */
[----:B------:R-:W-:Y:S02]  /*4370*/  UISETP.NE.AND UP1, UPT, UR39, 0x1, UPT ;  /* 0x000000012700788c */ /* 0x000fe4000bf25270 */
[----:B------:R-:W-:Y:S02]  /*4380*/  UIMAD.WIDE.U32 UR12, UR4, UR18, URZ ;  /* 0x00000012040c72a5 */ /* 0x000fe4000f8e00ff */
[----:B------:R-:W-:Y:S01]  /*4390*/  USEL UR7, UR44, UR55, !UP0 ;  /* 0x000000372c077287 */ /* 0x000fe2000c000000 */
[----:B------:R-:W-:Y:S02]  /*43a0*/  UMOV UR5, UR9 ;  /* 0x0000000900057c82 */ /* 0x000fe40008000000 */
[----:B------:R-:W-:Y:S02]  /*43b0*/  USHF.R.U32.HI UR6, URZ, UR57, UR5 ;  /* 0x00000039ff067299 */ /* 0x000fe40008011605 */
[----:B------:R-:W-:Y:S02]  /*43c0*/  UIMAD.WIDE.U32 UR22, UR7, UR18, URZ ;  /* 0x00000012071672a5 */ /* 0x000fe4000f8e00ff */
[----:B------:R-:W-:Y:S02]  /*43d0*/  USEL UR6, UR15, UR6, !UP2 ;  /* 0x000000060f067287 */ /* 0x000fe4000d000000 */
[----:B------:R-:W-:Y:S01]  /*43e0*/  UISETP.NE.AND UP2, UPT, UR14, URZ, UPT ;  /* 0x000000ff0e00728c */ /* 0x000fe2000bf45270 */
[----:B------:R-:W-:Y:S01]  /*43f0*/  UMOV UR5, UR11 ;  /* 0x0000000b00057c82 */ /* 0x000fe20008000000 */
[----:B------:R-:W-:Y:S02]  /*4400*/  UIMAD.WIDE.U32 UR10, UR6, UR18, URZ ;  /* 0x00000012060a72a5 */ /* 0x000fe4000f8e00ff */
[----:B------:R-:W-:Y:S03]  /*4410*/  USHF.R.U32.HI UR8, URZ, UR29, UR5 ;  /* 0x0000001dff087299 */ /* 0x000fe60008011605 */
[----:B------:R-:W-:Y:S02]  /*4420*/  UMOV UR5, UR13 ;  /* 0x0000000d00057c82 */ /* 0x000fe40008000000 */
[----:B------:R-:W-:Y:S03]  /*4430*/  @UP1 USHF.R.U32.HI UR4, URZ, UR19, UR5 ;  /* 0x00000013ff041299 */ /* 0x000fe60008011605 */
[----:B------:R-:W-:Y:S01]  /*4440*/  UMOV UR5, UR23 ;  /* 0x0000001700057c82 */ /* 0x000fe20008000000 */
[----:B------:R-:W-:Y:S02]  /*4450*/  UIMAD UR4, UR39, UR4, URZ ;  /* 0x00000004270472a4 */ /* 0x000fe4000f8e02ff */
[----:B------:R-:W-:Y:S02]  /*4460*/  @UP1 USHF.R.U32.HI UR7, URZ, UR19, UR5 ;  /* 0x00000013ff071299 */ /* 0x000fe40008011605 */
[----:B------:R-:W-:Y:S02]  /*4470*/  USEL UR5, UR16, UR8, !UP0 ;  /* 0x0000000810057287 */ /* 0x000fe4000c000000 */
[----:B------:R-:W-:Y:S02]  /*4480*/  UIMAD UR8, UR39, UR7, URZ ;  /* 0x00000007270872a4 */ /* 0x000fe4000f8e02ff */
[----:B------:R-:W-:Y:S03]  /*4490*/  UISETP.GE.AND UP0, UPT, UR6, UR4, UPT ;  /* 0x000000040600728c */ /* 0x000fe6000bf06270 */
[----:B------:R-:W-:Y:S01]  /*44a0*/  UMOV UR4, UR11 ;  /* 0x0000000b00047c82 */ /* 0x000fe20008000000 */
[----:B------:R-:W-:Y:S02]  /*44b0*/  UISETP.GE.OR UP0, UPT, UR5, UR8, UP0 ;  /* 0x000000080500728c */ /* 0x000fe40008706670 */
[----:B------:R-:W-:Y:S02]  /*44c0*/  USHF.R.U32.HI UR4, URZ, UR19, UR4 ;  /* 0x00000013ff047299 */ /* 0x000fe40008011604 */
[----:B------:R-:W-:Y:S02]  /*44d0*/  UIMAD.WIDE.U32 UR8, UR5, UR18, URZ ;  /* 0x00000012050872a5 */ /* 0x000fe4000f8e00ff */
[----:B------:R-:W-:Y:S04]  /*44e0*/  USEL UR10, UR6, UR4, !UP1 ;  /* 0x00000004060a7287 */ /* 0x000fe8000c800000 */
[----:B------:R-:W-:Y:S01]  /*44f0*/  UIADD3 UR11, UPT, UPT, -UR10, URZ, URZ ;  /* 0x000000ff0a0b7290 */ /* 0x000fe2000fffe1ff */
[----:B------:R-:W-:Y:S02]  /*4500*/  @!UP0 UMOV UR4, UR9 ;  /* 0x0000000900048c82 */ /* 0x000fe40008000000 */
[----:B------:R-:W-:Y:S02]  /*4510*/  @!UP0 USHF.R.U32.HI UR4, URZ, UR19, UR4 ;  /* 0x00000013ff048299 */ /* 0x000fe40008011604 */
[----:B------:R-:W-:Y:S02]  /*4520*/  UIMAD UR8, UR39, UR11, UR6 ;  /* 0x0000000b270872a4 */ /* 0x000fe4000f8e0206 */
[----:B------:R-:W-:Y:S02]  /*4530*/  @!UP0 USEL UR4, UR5, UR4, !UP1 ;  /* 0x0000000405048287 */ /* 0x000fe4000c800000 */
[----:B------:R-:W-:Y:S02]  /*4540*/  UISETP.NE.AND UP1, UPT, UR21, URZ, UPT ;  /* 0x000000ff1500728c */ /* 0x000fe4000bf25270 */
[----:B------:R-:W-:Y:S02]  /*4550*/  @!UP0 UIMAD UR8, UR7, UR8, UR4 ;  /* 0x00000008070882a4 */ /* 0x000fe4000f8e0204 */
[----:B------:R-:W-:Y:S02]  /*4560*/  @!UP0 UIADD3 UR9, UPT, UPT, UR10, -UR4, URZ ;  /* 0x800000040a098290 */ /* 0x000fe4000fffe0ff */
[----:B------:R-:W-:Y:S02]  /*4570*/  UIADD3 UR4, UPT, UPT, -UR5, URZ, URZ ;  /* 0x000000ff05047290 */ /* 0x000fe4000fffe1ff */
[----:B------:R-:W-:Y:S02]  /*4580*/  UIADD3 UR7, UPT, UPT, -UR6, URZ, URZ ;  /* 0x000000ff06077290 */ /* 0x000fe4000fffe1ff */
[----:B------:R-:W-:Y:S02]  /*4590*/  @!UP0 UIMAD UR6, UR9, UR39, UR5 ;  /* 0x00000027090682a4 */ /* 0x000fe4000f8e0205 */
[----:B------:R-:W-:Y:S02]  /*45a0*/  UIMAD UR16, UR17, UR4, UR16 ;  /* 0x00000004111072a4 */ /* 0x000fe4000f8e0210 */
[----:B------:R-:W-:Y:S01]  /*45b0*/  UIMAD UR15, UR30, UR7, UR15 ;  /* 0x000000071e0f72a4 */ /* 0x000fe2000f8e020f */
[----:B------:R-:W-:Y:S02]  /*45c0*/  @!UP0 UMOV UR5, UR8 ;  /* 0x0000000800058c82 */ /* 0x000fe40008000000 */
[----:B------:R-:W-:Y:S02]  /*45d0*/  UIMAD UR16, UR5, UR17, UR16 ;  /* 0x00000011051072a4 */ /* 0x000fe4000f8e0210 */
[----:B------:R-:W-:Y:S11]  /*45e0*/  UIMAD UR15, UR6, UR30, UR15 ;  /* 0x0000001e060f72a4 */ /* 0x000ff6000f8e020f */
[----:B------:R-:W-:Y:S01]  /*45f0*/  @!UPT UIADD3 URZ, UPT, UPT, URZ, URZ, URZ ;  /* 0x000000fffffff290 */ /* 0x000fe2000fffe0ff */
.L_x_63:
[----:B------:R-:W1:Y:S01]  /*4600*/  @!UP3 LDCU.128 UR8, c[0x0][0xc10] ;  /* 0x00018200ff08b7ac */ /* 0x000e620008000c00 */
[----:B------:R-:W-:Y:S02]  /*4610*/  ISETP.NE.U32.AND P1, PT, RZ, UR26, PT ;  /* 0x0000001aff007c0c */ /* 0x000fe4000bf25070 */
[----:B------:R-:W-:Y:S02]  /*4620*/  SHF.L.U32 R8, R10, 0x1f, RZ ;  /* 0x0000001f0a087819 */ /* 0x000fe400000006ff */
[----:B------:R-:W-:Y:S01]  /*4630*/  ISETP.NE.AND.EX P1, PT, RZ, UR27, PT, P1 ;  /* 0x0000001bff007c0c */ /* 0x000fe2000bf25310 */
[----:B------:R-:W2:Y:S01]  /*4640*/  @!UP3 LDCU UR5, c[0x0][0xc0c] ;  /* 0x00018180ff05b7ac */ /* 0x000ea20008000800 */
[----:B-1----:R-:W-:Y:S07]  /*4650*/  UIMAD.WIDE.U32 UR6, UR16, UR8, URZ ;  /* 0x00000008100672a5 */ /* 0x002fee000f8e00ff */
[----:B------:R-:W-:Y:S01]  /*4660*/  @!UP3 UMOV UR4, UR7 ;  /* 0x000000070004bc82 */ /* 0x000fe20008000000 */
[----:B--2---:R-:W-:Y:S02]  /*4670*/  @!UP3 UISETP.NE.AND UP0, UPT, UR5, 0x1, UPT ;  /* 0x000000010500b88c */ /* 0x004fe4000bf05270 */
[----:B------:R-:W-:Y:S02]  /*4680*/  @!UP3 USHF.R.U32.HI UR4, URZ, UR9, UR4 ;  /* 0x00000009ff04b299 */ /* 0x000fe40008011604 */
[----:B------:R-:W-:Y:S02]  /*4690*/  UIMAD.WIDE.U32 UR6, UR15, UR11, URZ ;  /* 0x0000000b0f0672a5 */ /* 0x000fe4000f8e00ff */
[----:B------:R-:W-:Y:S02]  /*46a0*/  @!UP3 USEL UR8, UR16, UR4, !UP0 ;  /* 0x000000041008b287 */ /* 0x000fe4000c000000 */
[----:B------:R-:W-:Y:S03]  /*46b0*/  @!UP3 UISETP.NE.AND UP0, UPT, UR10, 0x1, UPT ;  /* 0x000000010a00b88c */ /* 0x000fe6000bf05270 */
[----:B------:R-:W-:Y:S01]  /*46c0*/  @!UP3 UMOV UR6, UR7 ;  /* 0x000000070006bc82 */ /* 0x000fe20008000000 */
[----:B------:R-:W-:Y:S01]  /*46d0*/  USHF.L.U32 UR7, UR24, 0x7, URZ ;  /* 0x0000000718077899 */ /* 0x000fe200080006ff */
[----:B------:R-:W1:Y:S02]  /*46e0*/  @!UP3 LDCU UR4, c[0x0][0xc20] ;  /* 0x00018400ff04b7ac */ /* 0x000e640008000800 */
[----:B-1----:R-:W-:Y:S04]  /*46f0*/  @!UP3 USHF.R.U32.HI UR6, URZ, UR4, UR6 ;  /* 0x00000004ff06b299 */ /* 0x002fe80008011606 */
[----:B------:R-:W-:Y:S04]  /*4700*/  @!UP3 USEL UR6, UR15, UR6, !UP0 ;  /* 0x000000060f06b287 */ /* 0x000fe8000c000000 */
[----:B------:R-:W-:Y:S02]  /*4710*/  @!UP3 UIADD3 UR4, UPT, UPT, -UR8, UR6, URZ ;  /* 0x000000060804b290 */ /* 0x000fe4000fffe1ff */
[----:B------:R-:W-:Y:S02]  /*4720*/  @!UP3 UIADD3 UR6, UPT, UPT, UR8, -UR6, URZ ;  /* 0x800000060806b290 */ /* 0x000fe4000fffe0ff */
[----:B------:R-:W-:Y:S02]  /*4730*/  @!UP3 UIMAD UR16, UR4, UR5, UR16 ;  /* 0x000000050410b2a4 */ /* 0x000fe4000f8e0210 */
[----:B------:R-:W-:Y:S01]  /*4740*/  @!UP3 UIMAD UR15, UR6, UR10, UR15 ;  /* 0x0000000a060fb2a4 */ /* 0x000fe2000f8e020f */
[----:B------:R-:W-:Y:S11]  /*4750*/  BRA.U UP4, `(.L_x_64) ;  /* 0x0000000104107547 */ /* 0x000ff6000b800000 */
[----:B------:R-:W-:Y:S04]  /*4760*/  MOV R2, UR56 ;  /* 0x0000003800027c02 */ /* 0x000fe80008000f00 */
[----:B------:R-:W-:Y:S04]  /*4770*/  SHF.L.U32 R2, R2, 0x1f, RZ ;  /* 0x0000001f02027819 */ /* 0x000fe800000006ff */
[----:B------:R-:W1:Y:S02]  /*4780*/  SYNCS.PHASECHK.TRANS64.TRYWAIT P2, [UR20+0xa8], R2 ;  /* 0x0000a802ff0075a7 */ /* 0x000e640008041114 */
[----:B-1----:R-:W-:Y:S05]  /*4790*/  @!P2 BRA `(.L_x_65) ;  /* 0x0000005400fca947 */ /* 0x002fea0003800000 */
.L_x_64:
[----:B------:R-:W-:Y:S05]  /*47a0*/  BRA.U !UP6, `(.L_x_66) ;  /* 0x000000010e387547 */ /* 0x000fea000b800000 */
[----:B------:R-:W-:Y:S01]  /*47b0*/  UPLOP3.LUT UP1, UPT, UPT, UPT, UP5, 0x80, 0x8 ;  /* 0x000000000008789c */ /* 0x000fe20003f2f050 */
[----:B-1----:R-:W-:Y:S01]  /*47c0*/  HFMA2 R0, -RZ, RZ, 0, 5.9604644775390625e-08 ;  /* 0x00000001ff007431 */ /* 0x002fe200000001ff */
[----:B------:R-:W1:Y:S01]  /*47d0*/  LDCU.64 UR8, c[0x0][0x358] ;  /* 0x00006b00ff0877ac */ /* 0x000e620008000a00 */
[----:B------:R-:W-:Y:S03]  /*47e0*/  IMAD.MOV.U32 R85, RZ, RZ, 0x1 ;  /* 0x00000001ff557424 */ /* 0x000fe600078e00ff */
[----:B------:R-:W-:Y:S05]  /*47f0*/  PLOP3.LUT P2, PT, PT, PT, UP1, 0x80, 0x8 ;  /* 0x000000000008781c */ /* 0x000fea0003f4f018 */
[----:B------:R-:W2:Y:S01]  /*4800*/  @UP1 LDCU.64 UR4, c[0x0][0x988] ;  /* 0x00013100ff0417ac */ /* 0x000ea20008000a00 */
[----:B------:R-:W-:Y:S07]  /*4810*/  @UP1 UIMAD UR6, UR52, UR26, URZ ;  /* 0x0000001a340612a4 */ /* 0x000fee000f8e02ff */
[----:B------:R-:W-:Y:S01]  /*4820*/  @!P2 PRMT R85, R0, 0x7610, R85 ;  /* 0x000076100055a816 */ /* 0x000fe20000000055 */
[----:B--2---:R-:W-:Y:S06]  /*4830*/  @UP1 UIMAD.WIDE UR4, UR6, 0x4, UR4 ;  /* 0x00000004060418a5 */ /* 0x004fec000f8e0204 */
[----:B------:R-:W-:Y:S01]  /*4840*/  IMAD.U32 R14, RZ, RZ, UR4 ;  /* 0x00000004ff0e7e24 */ /* 0x000fe2000f8e00ff */
[----:B------:R-:W-:Y:S04]  /*4850*/  MOV R15, UR5 ;  /* 0x00000005000f7c02 */ /* 0x000fe80008000f00 */
[----:B------:R-:W2:Y:S01]  /*4860*/  @!UP1 LDCU UR4, c[0x0][0x980] ;  /* 0x00013000ff0497ac */ /* 0x000ea20008000800 */
[----:B-1---5:R3:W5:Y:S02]  /*4870*/  @P2 LDG.E R41, desc[UR8][R14.64] ;  /* 0x000000080e292981 */ /* 0x022764000c1e1900 */
[----:B--23--:R-:W-:Y:S07]  /*4880*/  @!P2 IMAD.U32 R41, RZ, RZ, UR4 ;  /* 0x00000004ff29ae24 */ /* 0x00cfee000f8e00ff */
.L_x_66:
[----:B-----5:R-:W-:Y:S01]  /*4890*/  @!P1 FSETP.EQ.AND P3, PT, R41, RZ, PT ;  /* 0x000000ff2900920b */ /* 0x020fe20003f62000 */
[----:B------:R-:W-:Y:S01]  /*48a0*/  @!UPT UIADD3 URZ, UPT, UPT, URZ, URZ, URZ ;  /* 0x000000fffffff290 */ /* 0x000fe2000fffe0ff */
[----:B------:R-:W-:Y:S11]  /*48b0*/  @!P1 BRA `(.L_x_67) ;  /* 0x0000000000149947 */ /* 0x000ff60003800000 */
[----:B------:R-:W-:Y:S02]  /*48c0*/  LOP3.LUT P1, RZ, R85, 0xff, RZ, 0xc0, !PT ;  /* 0x000000ff55ff7812 */ /* 0x000fe4000782c0ff */
[----:B------:R-:W-:Y:S04]  /*48d0*/  PLOP3.LUT P3, PT, PT, PT, UP1, 0x80, 0x8 ;  /* 0x000000000008781c */ /* 0x000fe80003f6f018 */
[----:B------:R-:W-:Y:S07]  /*48e0*/  PLOP3.LUT P3, PT, P3, PT, PT, 0x8, 0x80 ;  /* 0x000000000080781c */ /* 0x000fee0001f6e170 */
[----:B------:R-:W-:Y:S11]  /*48f0*/  @P1 FSETP.EQ.AND P3, PT, R41, RZ, PT ;  /* 0x000000ff2900120b */ /* 0x000ff60003f62000 */
[----:B------:R-:W-:Y:S02]  /*4900*/  @!UPT UIADD3 URZ, UPT, UPT, URZ, URZ, URZ ;  /* 0x000000fffffff290 */ /* 0x000fe4000fffe0ff */
.L_x_67:
[----:B------:R-:W-:Y:S01]  /*4910*/  USHF.L.U32 UR11, UR51, 0x7, URZ ;  /* 0x00000007330b7899 */ /* 0x000fe200080006ff */
[----:B------:R-:W2:Y:S01]  /*4920*/  SYNCS.PHASECHK.TRANS64.TRYWAIT P1, [UR20+0x80], R8 ;  /* 0x00008008ff0075a7 */ /* 0x000ea20008021114 */
[----:B------:R-:W-:Y:S02]  /*4930*/  UISETP.NE.AND UP0, UPT, UR32, 0x1, UPT ;  /* 0x000000012000788c */ /* 0x000fe4000bf05270 */
[----:B------:R-:W-:Y:S01]  /*4940*/  UIMAD.WIDE.U32 UR4, UR11, UR33, URZ ;  /* 0x000000210b0472a5 */ /* 0x000fe2000f8e00ff */
[----:B------:R-:W-:Y:S04]  /*4950*/  ELECT P2, URZ, PT ;  /* 0x0000000000ff782f */ /* 0x000fe80003840000 */
[----:B------:R-:W-:Y:S02]  /*4960*/  PLOP3.LUT P2, PT, P3, P2, PT, 0xf2, 0x2f ;  /* 0x00000000002f781c */ /* 0x000fe40001f45e72 */
[----:B------:R-:W-:Y:S02]  /*4970*/  UMOV UR4, UR5 ;  /* 0x0000000500047c82 */ /* 0x000fe40008000000 */
[----:B------:R-:W-:Y:S04]  /*4980*/  USHF.R.U32.HI UR4, URZ, UR34, UR4 ;  /* 0x00000022ff047299 */ /* 0x000fe80008011604 */
[----:B------:R-:W-:Y:S02]  /*4990*/  USEL UR12, UR11, UR4, !UP0 ;  /* 0x000000040b0c7287 */ /* 0x000fe4000c000000 */
[----:B------:R-:W-:Y:S02]  /*49a0*/  UISETP.NE.AND UP0, UPT, UR35, 0x1, UPT ;  /* 0x000000012300788c */ /* 0x000fe4000bf05270 */
[----:B------:R-:W-:Y:S02]  /*49b0*/  UIMAD.WIDE.U32 UR4, UR12, UR40, URZ ;  /* 0x000000280c0472a5 */ /* 0x000fe4000f8e00ff */
[----:B------:R-:W-:Y:S01]  /*49c0*/  UIADD3 UR6, UPT, UPT, -UR12, URZ, URZ ;  /* 0x000000ff0c067290 */ /* 0x000fe2000fffe1ff */
[----:B-1----:R-:W-:Y:S03]  /*49d0*/  @!P2 IMAD.MOV.U32 R0, RZ, 0x20, RZ ;  /* 0x00000020ff00a824 */ /* 0x002fe600078e00ff */
[----:B------:R-:W-:Y:S01]  /*49e0*/  UIMAD UR11, UR32, UR6, UR11 ;  /* 0x00000006200b72a4 */ /* 0x000fe2000f8e020b */
[----:B------:R-:W-:Y:S01]  /*49f0*/  @!P2 IMAD.MOV.U32 R0, RZ, 0x400, R0 ;  /* 0x00000400ff00a824 */ /* 0x000fe200078e0000 */
[----:B------:R-:W-:Y:S02]  /*4a00*/  UMOV UR4, UR5 ;  /* 0x0000000500047c82 */ /* 0x000fe40008000000 */
[----:B------:R-:W-:Y:S04]  /*4a10*/  USHF.R.U32.HI UR4, URZ, UR41, UR4 ;  /* 0x00000029ff047299 */ /* 0x000fe80008011604 */
[----:B------:R-:W-:Y:S02]  /*4a20*/  USEL UR13, UR12, UR4, !UP0 ;  /* 0x000000040c0d7287 */ /* 0x000fe4000c000000 */
[----:B------:R-:W-:Y:S02]  /*4a30*/  UISETP.NE.AND UP0, UPT, UR42, 0x1, UPT ;  /* 0x000000012a00788c */ /* 0x000fe4000bf05270 */
[----:B------:R-:W-:Y:S07]  /*4a40*/  UIMAD.WIDE.U32 UR4, UR13, UR43, URZ ;  /* 0x0000002b0d0472a5 */ /* 0x000fee000f8e00ff */
[----:B------:R-:W-:Y:S02]  /*4a50*/  UMOV UR4, UR5 ;  /* 0x0000000500047c82 */ /* 0x000fe40008000000 */
[----:B------:R-:W-:Y:S04]  /*4a60*/  USHF.R.U32.HI UR4, URZ, UR58, UR4 ;  /* 0x0000003aff047299 */ /* 0x000fe80008011604 */
[----:B------:R-:W-:Y:S02]  /*4a70*/  USEL UR14, UR13, UR4, !UP0 ;  /* 0x000000040d0e7287 */ /* 0x000fe4000c000000 */
[----:B------:R-:W-:Y:S02]  /*4a80*/  UIADD3 UR4, UPT, UPT, -UR13, URZ, URZ ;  /* 0x000000ff0d047290 */ /* 0x000fe4000fffe1ff */
[----:B------:R-:W-:Y:S02]  /*4a90*/  UIADD3 UR5, UPT, UPT, -UR14, URZ, URZ ;  /* 0x000000ff0e057290 */ /* 0x000fe4000fffe1ff */
[----:B------:R-:W-:Y:S02]  /*4aa0*/  UIMAD UR12, UR35, UR4, UR12 ;  /* 0x00000004230c72a4 */ /* 0x000fe4000f8e020c */
[----:B------:R-:W-:Y:S01]  /*4ab0*/  UIMAD UR13, UR42, UR5, UR13 ;  /* 0x000000052a0d72a4 */ /* 0x000fe2000f8e020d */
[----:B--2---:R-:W-:Y:S11]  /*4ac0*/  @!P1 BRA `(.L_x_68) ;  /* 0x0000005400489947 */ /* 0x004ff60003800000 */
.L_x_156:
[----:B------:R-:W-:Y:S01]  /*4ad0*/  @!P2 R2UR UR4, R0 ;  /* 0x000000000004a2ca */ /* 0x000fe200000e0000 */
[----:B------:R-:W-:Y:S01]  /*4ae0*/  VOTEU.ALL UP0, P2 ;  /* 0x0000000000ff7886 */ /* 0x000fe20001000000 */
[----:B-1----:R-:W-:Y:S04]  /*4af0*/  @!P2 IADD3 R2, P1, PT, R12, 0x680, RZ ;  /* 0x000006800c02a810 */ /* 0x002fe80007f3e0ff */
[----:B------:R-:W-:Y:S01]  /*4b00*/  @!P2 R2UR UR5, R2 ;  /* 0x000000000205a2ca */ /* 0x000fe200000e0000 */
[----:B------:R-:W-:Y:S01]  /*4b10*/  @!P2 IMAD.X R0, RZ, RZ, R13, P1 ;  /* 0x000000ffff00a224 */ /* 0x000fe200008e060d */
[----:B------:R-:W-:Y:S05]  /*4b20*/  @!UP0 UIADD3 UR8, UPT, UPT, UR20, 0x200, URZ ;  /* 0x0000020014088890 */ /* 0x000fea000fffe0ff */
[----:B------:R-:W-:Y:S01]  /*4b30*/  @!UP0 UPRMT UR6, UR4, 0x5410, URZ ;  /* 0x0000541004068896 */ /* 0x000fe200080000ff */
[----:B------:R-:W-:Y:S01]  /*4b40*/  @!P2 R2UR UR4, R0 ;  /* 0x000000000004a2ca */ /* 0x000fe200000e0000 */
[----:B------:R-:W-:Y:S01]  /*4b50*/  VOTEU.ALL UP0, P2 ;  /* 0x0000000000ff7886 */ /* 0x000fe20001000000 */
[----:B------:R-:W-:Y:S03]  /*4b60*/  @!P2 IMAD.MOV.U32 R0, RZ, RZ, 0x2000 ;  /* 0x00002000ff00a424 */ /* 0x000fe600078e00ff */
[----:B------:R-:W-:Y:S01]  /*4b70*/  IMAD.U32 R14, RZ, RZ, UR5 ;  /* 0x00000005ff0e7e24 */ /* 0x000fe2000f8e00ff */
[----:B------:R-:W-:Y:S01]  /*4b80*/  @!UP0 UMOV UR9, UR37 ;  /* 0x0000002500098c82 */ /* 0x000fe20008000000 */
[----:B------:R-:W-:Y:S06]  /*4b90*/  @!UP0 UMOV UR10, UR7 ;  /* 0x00000007000a8c82 */ /* 0x000fec0008000000 */
[----:B------:R-:W-:Y:S01]  /*4ba0*/  IMAD.U32 R15, RZ, RZ, UR4 ;  /* 0x00000004ff0f7e24 */ /* 0x000fe2000f8e00ff */
[----:B------:R-:W-:Y:S04]  /*4bb0*/  @!P2 R2UR UR4, R14 ;  /* 0x000000000e04a2ca */ /* 0x000fe800000e0000 */
[----:B------:R-:W-:Y:S11]  /*4bc0*/  @!P2 R2UR UR5, R15 ;  /* 0x000000000f05a2ca */ /* 0x000ff600000e0000 */
[----:B------:R-:W-:Y:S02]  /*4bd0*/  @!UPT UIADD3 URZ, UPT, UPT, URZ, URZ, URZ ;  /* 0x000000fffffff290 */ /* 0x000fe4000fffe0ff */
[----:B------:R1:W-:Y:S01]  /*4be0*/  @!UP0 UTMALDG.5D.IM2COL [UR8], [UR4], UR6 ;  /* 0x00000008040083b4 */ /* 0x0003e20008060006 */
[----:B------:R2:W-:Y:S01]  /*4bf0*/  @!P2 SYNCS.ARRIVE.TRANS64.RED.A0TR RZ, [UR20+0x60], R0 ;  /* 0x00006000ffffa9a7 */ /* 0x0005e20008300414 */
[----:B------:R-:W-:Y:S01]  /*4c00*/  SYNCS.ARRIVE.TRANS64.RED.A1T0 RZ, [UR53], RZ ;  /* 0x000000ffffff79a7 */ /* 0x000fe20008100435 */
[----:B--2---:R-:W-:Y:S01]  /*4c10*/  @!P2 IMAD.MOV.U32 R0, RZ, 0x20, RZ ;  /* 0x00000020ff00a824 */ /* 0x004fe200078e00ff */
[----:B------:R-:W2:Y:S03]  /*4c20*/  SYNCS.PHASECHK.TRANS64.TRYWAIT P1, [UR20+0x88], R8 ;  /* 0x00008808ff0075a7 */ /* 0x000ea60008021114 */
[----:B------:R-:W-:Y:S01]  /*4c30*/  @!P2 IMAD.MOV.U32 R0, RZ, 0x400, R0 ;  /* 0x00000400ff00a824 */ /* 0x000fe200078e0000 */
[----:B-12---:R-:W-:Y:S06]  /*4c40*/  @!P1 BRA `(.L_x_69) ;  /* 0x0000005400009947 */ /* 0x006fec0003800000 */
.L_x_158:
[----:B------:R-:W-:Y:S01]  /*4c50*/  @!P2 R2UR UR4, R0 ;  /* 0x000000000004a2ca */ /* 0x000fe200000e0000 */
[----:B------:R-:W-:Y:S01]  /*4c60*/  VOTEU.ALL UP0, P2 ;  /* 0x0000000000ff7886 */ /* 0x000fe20001000000 */
[----:B-1----:R-:W-:Y:S04]  /*4c70*/  @!P2 IADD3 R2, P1, PT, R12, 0x680, RZ ;  /* 0x000006800c02a810 */ /* 0x002fe80007f3e0ff */
[----:B------:R-:W-:Y:S01]  /*4c80*/  @!P2 R2UR UR5, R2 ;  /* 0x000000000205a2ca */ /* 0x000fe200000e0000 */
[----:B------:R-:W-:Y:S01]  /*4c90*/  @!P2 IMAD.X R0, RZ, RZ, R13, P1 ;  /* 0x000000ffff00a224 */ /* 0x000fe200008e060d */
[----:B------:R-:W-:Y:S02]  /*4ca0*/  @!UP0 UIADD3 UR10, UPT, UPT, UR7, 0x20, URZ ;  /* 0x00000020070a8890 */ /* 0x000fe4000fffe0ff */
[----:B------:R-:W-:Y:S03]  /*4cb0*/  @!UP0 UIADD3 UR8, UPT, UPT, UR20, 0x2200, URZ ;  /* 0x0000220014088890 */ /* 0x000fe6000fffe0ff */
[----:B------:R-:W-:Y:S01]  /*4cc0*/  @!UP0 UPRMT UR6, UR4, 0x5410, URZ ;  /* 0x0000541004068896 */ /* 0x000fe200080000ff */
[----:B------:R-:W-:Y:S01]  /*4cd0*/  @!P2 R2UR UR4, R0 ;  /* 0x000000000004a2ca */ /* 0x000fe200000e0000 */
[----:B------:R-:W-:Y:S01]  /*4ce0*/  VOTEU.ALL UP0, P2 ;  /* 0x0000000000ff7886 */ /* 0x000fe20001000000 */
[----:B------:R-:W-:Y:S03]  /*4cf0*/  @!P2 IMAD.MOV.U32 R0, RZ, RZ, 0x2000 ;  /* 0x00002000ff00a424 */ /* 0x000fe600078e00ff */
[----:B------:R-:W-:Y:S01]  /*4d00*/  IMAD.U32 R14, RZ, RZ, UR5 ;  /* 0x00000005ff0e7e24 */ /* 0x000fe2000f8e00ff */
[----:B------:R-:W-:Y:S07]  /*4d10*/  @!UP0 UMOV UR9, UR36 ;  /* 0x0000002400098c82 */ /* 0x000fee0008000000 */
        /* <DEDUP_REMOVED lines=11> */
.L_x_160:
[----:B------:R-:W-:Y:S01]  /*4dd0*/  @!P2 R2UR UR4, R0 ;  /* 0x000000000004a2ca */ /* 0x000fe200000e0000 */
[----:B------:R-:W-:Y:S01]  /*4de0*/  VOTEU.ALL UP0, P2 ;  /* 0x0000000000ff7886 */ /* 0x000fe20001000000 */
[----:B-1----:R-:W-:Y:S02]  /*4df0*/  @!P2 IADD3 R2, P1, PT, R12, 0x680, RZ ;  /* 0x000006800c02a810 */ /* 0x002fe40007f3e0ff */
[----:B------:R-:W-:Y:S02]  /*4e00*/  @P0 SHF.R.U32.HI R4, RZ, 0x10, R5 ;  /* 0x00000010ff040819 */ /* 0x000fe40000011605 */
[----:B------:R-:W-:Y:S01]  /*4e10*/  @!P2 R2UR UR5, R2 ;  /* 0x000000000205a2ca */ /* 0x000fe200000e0000 */
[----:B------:R-:W-:Y:S01]  /*4e20*/  @!P2 IMAD.X R0, RZ, RZ, R13, P1 ;  /* 0x000000ffff00a224 */ /* 0x000fe200008e060d */
[----:B------:R-:W-:Y:S01]  /*4e30*/  @!UP0 UIADD3 UR10, UPT, UPT, UR7, 0x40, URZ ;  /* 0x00000040070a8890 */ /* 0x000fe2000fffe0ff */
[----:B------:R-:W-:Y:S01]  /*4e40*/  @P0 R2UR UR52, R4 ;  /* 0x00000000043402ca */ /* 0x000fe200000e0000 */
        /* <DEDUP_REMOVED lines=14> */
[----:B------:R-:W2:Y:S02]  /*4f30*/  SYNCS.PHASECHK.TRANS64.TRYWAIT P1, [UR20+0x98], R8 ;  /* 0x00009808ff0075a7 */ /* 0x000ea40008021114 */
[----:B-12---:R-:W-:Y:S05]  /*4f40*/  @!P1 BRA `(.L_x_71) ;  /* 0x0000005000709947 */ /* 0x006fea0003800000 */
.L_x_162:
[----:B-1----:R-:W-:Y:S01]  /*4f50*/  @!P2 IMAD.MOV.U32 R0, RZ, 0x20, RZ ;  /* 0x00000020ff00a824 */ /* 0x002fe200078e00ff */
[----:B------:R-:W-:Y:S01]  /*4f60*/  @!P2 IADD3 R2, P0, PT, R12, 0x680, RZ ;  /* 0x000006800c02a810 */ /* 0x000fe20007f1e0ff */
[----:B------:R-:W-:Y:S01]  /*4f70*/  VOTEU.ALL UP0, P2 ;  /* 0x0000000000ff7886 */ /* 0x000fe20001000000 */
[----:B------:R-:W-:Y:S01]  /*4f80*/  LOP3.LUT R10, R10, 0x1, RZ, 0x3c, !PT ;  /* 0x000000010a0a7812 */ /* 0x000fe200078e3cff */
[----:B------:R-:W-:Y:S01]  /*4f90*/  @!P2 IMAD.MOV.U32 R0, RZ, 0x400, R0 ;  /* 0x00000400ff00a824 */ /* 0x000fe200078e0000 */
[----:B------:R-:W-:Y:S01]  /*4fa0*/  @!P2 R2UR UR5, R2 ;  /* 0x000000000205a2ca */ /* 0x000fe200000e0000 */
[----:B------:R-:W-:Y:S01]  /*4fb0*/  UIADD3 UR24, UPT, UPT, UR15, UR46, URZ ;  /* 0x0000002e0f187290 */ /* 0x000fe2000fffe0ff */
[----:B------:R-:W-:Y:S01]  /*4fc0*/  LOP3.LUT R9, R9, 0x1, RZ, 0x3c, !PT ;  /* 0x0000000109097812 */ /* 0x000fe200078e3cff */
[----:B------:R-:W-:Y:S01]  /*4fd0*/  @!UP0 UIADD3 UR8, UPT, UPT, UR20, 0x6200, URZ ;  /* 0x0000620014088890 */ /* 0x000fe2000fffe0ff */
[----:B------:R-:W-:Y:S01]  /*4fe0*/  @!P2 R2UR UR4, R0 ;  /* 0x000000000004a2ca */ /* 0x000fe200000e0000 */
[----:B------:R-:W-:Y:S01]  /*4ff0*/  @!P2 IMAD.X R0, RZ, RZ, R13, P0 ;  /* 0x000000ffff00a224 */ /* 0x000fe200000e060d */
[----:B------:R-:W-:Y:S02]  /*5000*/  @!UP0 UIADD3 UR10, UPT, UPT, UR7, 0x60, URZ ;  /* 0x00000060070a8890 */ /* 0x000fe4000fffe0ff */
[----:B------:R-:W-:Y:S02]  /*5010*/  @!UP0 UIADD3 UR9, UPT, UPT, UR20, 0x78, URZ ;  /* 0x0000007814098890 */ /* 0x000fe4000fffe0ff */
[----:B------:R-:W-:Y:S02]  /*5020*/  UIADD3 UR51, UPT, UPT, UR16, UR45, URZ ;  /* 0x0000002d10337290 */ /* 0x000fe4000fffe0ff */
[----:B------:R-:W-:Y:S01]  /*5030*/  UPLOP3.LUT UP4, UPT, UPT, UPT, UPT, 0x80, 0x8 ;  /* 0x000000000008789c */ /* 0x000fe20003f8f070 */
[----:B------:R-:W-:Y:S04]  /*5040*/  IMAD.U32 R4, RZ, RZ, UR5 ;  /* 0x00000005ff047e24 */ /* 0x000fe8000f8e00ff */
[----:B------:R-:W-:Y:S01]  /*5050*/  @!UP0 UPRMT UR6, UR4, 0x5410, URZ ;  /* 0x0000541004068896 */ /* 0x000fe200080000ff */
[----:B------:R-:W-:Y:S01]  /*5060*/  @!P2 R2UR UR4, R0 ;  /* 0x000000000004a2ca */ /* 0x000fe200000e0000 */
[----:B------:R-:W-:Y:S11]  /*5070*/  VOTEU.ALL UP0, P2 ;  /* 0x0000000000ff7886 */ /* 0x000ff60001000000 */
[----:B------:R-:W-:Y:S01]  /*5080*/  @!UPT UIADD3 URZ, UPT, UPT, URZ, URZ, URZ ;  /* 0x000000fffffff290 */ /* 0x000fe2000fffe0ff */
[----:B------:R-:W-:Y:S01]  /*5090*/  IMAD.U32 R5, RZ, RZ, UR4 ;  /* 0x00000004ff057e24 */ /* 0x000fe2000f8e00ff */
[----:B------:R-:W-:Y:S04]  /*50a0*/  @!P2 R2UR UR4, R4 ;  /* 0x000000000404a2ca */ /* 0x000fe800000e0000 */
[----:B------:R-:W-:Y:S11]  /*50b0*/  @!P2 R2UR UR5, R5 ;  /* 0x000000000505a2ca */ /* 0x000ff600000e0000 */
[----:B------:R-:W-:Y:S02]  /*50c0*/  @!UPT UIADD3 URZ, UPT, UPT, URZ, URZ, URZ ;  /* 0x000000fffffff290 */ /* 0x000fe4000fffe0ff */
[----:B------:R1:W-:Y:S01]  /*50d0*/  @!UP0 UTMALDG.5D.IM2COL [UR8], [UR4], UR6 ;  /* 0x00000008040083b4 */ /* 0x0003e20008060006 */
[----:B------:R1:W-:Y:S01]  /*50e0*/  @!P2 SYNCS.ARRIVE.TRANS64.RED.A0TR RZ, [UR20+0x78], R3 ;  /* 0x00007803ffffa9a7 */ /* 0x0003e20008300414 */
[----:B------:R-:W-:Y:S01]  /*50f0*/  SYNCS.ARRIVE.TRANS64.RED.A1T0 RZ, [UR48], RZ ;  /* 0x000000ffffff79a7 */ /* 0x000fe20008100430 */
[----:B------:R-:W-:Y:S05]  /*5100*/  BRA.U UP2, `(.L_x_72) ;  /* 0xfffffff1021c7547 */ /* 0x000fea000b83ffff */
[----:B------:R-:W-:-:S04]  /*5110*/  SHF.L.U32 R2, R10, 0x1f, RZ ;  /* 0x0000001f0a027819 */ /* 0x000fc800000006ff */
[----:B------:R-:W2:Y:S02]  /*5120*/  SYNCS.PHASECHK.TRANS64.TRYWAIT P0, [UR20+0x80], R2 ;  /* 0x00008002ff0075a7 */ /* 0x000ea40008001114 */
[----:B--2---:R-:W-:Y:S05]  /*5130*/  @!P0 BRA `(.L_x_73) ;  /* 0x00000050000c8947 */ /* 0x004fea0003800000 */
.L_x_164:
[----:B------:R-:W3:Y:S02]  /*5140*/  SYNCS.PHASECHK.TRANS64.TRYWAIT P0, [UR20+0x88], R2 ;  /* 0x00008802ff0075a7 */ /* 0x000ee40008001114 */
[----:B---3--:R-:W-:Y:S05]  /*5150*/  @!P0 BRA `(.L_x_74) ;  /* 0x00000050001c8947 */ /* 0x008fea0003800000 */
.L_x_166:
[----:B------:R-:W3:Y:S02]  /*5160*/  SYNCS.PHASECHK.TRANS64.TRYWAIT P0, [UR20+0x90], R2 ;  /* 0x00009002ff0075a7 */ /* 0x000ee40008001114 */
[----:B---3--:R-:W-:Y:S05]  /*5170*/  @!P0 BRA `(.L_x_75) ;  /* 0x00000050002c8947 */ /* 0x008fea0003800000 */
.L_x_168:
[----:B--2---:R-:W-:-:S07]  /*5180*/  MOV R0, UR20 ;  /* 0x0000001400007c02 */ /* 0x004fce0008000f00 */
.L_x_76:
[----:B--2---:R-:W-:-:S04]  /*5190*/  SHF.L.U32 R2, R10, 0x1f, RZ ;  /* 0x0000001f0a027819 */ /* 0x004fc800000006ff */
[----:B------:R2:W3:Y:S03]  /*51a0*/  SYNCS.PHASECHK.TRANS64.TRYWAIT P0, [R0+URZ+0x98], R2 ;  /* 0x00009802000075a7 */ /* 0x0004e600080011ff */
[----:B---3--:R-:W-:Y:S05]  /*51b0*/  @!P0 NANOSLEEP.SYNCS 0x989680 ;  /* 0x009896800000895d */ /* 0x008fea0003900000 */
[----:B------:R-:W3:Y:S02]  /*51c0*/  @!P0 SYNCS.PHASECHK.TRANS64 P0, [R0+URZ+0x98], R2 ;  /* 0x00009802000085a7 */ /* 0x000ee400080010ff */
[----:B-1-3--:R-:W-:Y:S05]  /*51d0*/  @P0 EXIT ;  /* 0x000000000000094d */ /* 0x00afea0003800000 */
[----:B------:R-:W-:Y:S05]  /*51e0*/  BRA `(.L_x_76) ;  /* 0xfffffffc00e87947 */ /* 0x000fea000383ffff */
.L_x_61:
[----:B------:R-:W-:-:S06]  /*51f0*/  UISETP.GE.AND UP0, UPT, UR18, 0x4, UPT ;  /* 0x000000041200788c */ /* 0x000fcc000bf06270 */
[----:B------:R-:W-:-:S13]  /*5200*/  PLOP3.LUT P0, PT, PT, PT, UP0, 0x80, 0x8 ;  /* 0x000000000008781c */ /* 0x000fda0003f0f008 */
[----:B-1----:R-:W-:Y:S05]  /*5210*/  @!P0 EXIT ;  /* 0x000000000000894d */ /* 0x002fea0003800000 */
[----:B------:R-:W1:Y:S08]  /*5220*/  S2UR UR4, SR_CgaCtaId ;  /* 0x00000000000479c3 */ /* 0x000e700000008800 */
[----:B------:R-:W-:Y:S01]  /*5230*/  BAR.SYNC.DEFER_BLOCKING 0x6, 0xa0 ;  /* 0x0182800000007b1d */ /* 0x000fe20000010000 */
[C---:B------:R-:W-:Y:S01]  /*5240*/  IMAD.SHL.U32 R0, R83.reuse, 0x20, RZ ;  /* 0x0000002053007824 */ /* 0x040fe200078e00ff */
[C---:B------:R-:W-:Y:S01]  /*5250*/  SHF.L.U32 R37, R83.reuse, 0x10, RZ ;  /* 0x0000001053257819 */ /* 0x040fe200000006ff */
[C---:B------:R-:W-:Y:S01]  /*5260*/  IMAD.SHL.U32 R82, R83.reuse, 0x4, RZ ;  /* 0x0000000453527824 */ /* 0x040fe200078e00ff */
[----:B------:R-:W-:Y:S01]  /*5270*/  LOP3.LUT R84, R83, 0x60, RZ, 0xc0, !PT ;  /* 0x0000006053547812 */ /* 0x000fe200078ec0ff */
[----:B------:R-:W-:Y:S01]  /*5280*/  HFMA2 R81, -RZ, RZ, 0, 5.9604644775390625e-08 ;  /* 0x00000001ff517431 */ /* 0x000fe200000001ff */
[----:B------:R-:W-:-:S02]  /*5290*/  UMOV UR49, 0x400 ;  /* 0x0000040000317882 */ /* 0x000fc40000000000 */
[----:B------:R-:W2:Y:S01]  /*52a0*/  LDC.64 R74, c[0x0][0x9b0] ;  /* 0x00026c00ff4a7b82 */ /* 0x000ea20000000a00 */
[----:B------:R-:W3:Y:S01]  /*52b0*/  LDCU.128 UR8, c[0x0][0xb80] ;  /* 0x00017000ff0877ac */ /* 0x000ee20008000c00 */
[----:B------:R-:W-:Y:S01]  /*52c0*/  LOP3.LUT R4, R0, 0xc0, RZ, 0xc0, !PT ;  /* 0x000000c000047812 */ /* 0x000fe200078ec0ff */
[----:B------:R-:W-:Y:S01]  /*52d0*/  HFMA2 R79, -RZ, RZ, 0, 0 ;  /* 0x00000000ff4f7431 */ /* 0x000fe200000001ff */
[C---:B------:R-:W-:Y:S01]  /*52e0*/  LOP3.LUT R95, R83.reuse, 0x2, RZ, 0xc0, !PT ;  /* 0x00000002535f7812 */ /* 0x040fe200078ec0ff */
[----:B------:R-:W-:Y:S01]  /*52f0*/  IMAD.MOV.U32 R80, RZ, RZ, RZ ;  /* 0x000000ffff507224 */ /* 0x000fe200078e00ff */
[----:B------:R-:W-:Y:S01]  /*5300*/  LOP3.LUT R82, R4, 0x18, R82, 0xf8, !PT ;  /* 0x0000001804527812 */ /* 0x000fe200078ef852 */
[----:B------:R-:W4:Y:S01]  /*5310*/  LDCU UR61, c[0x0][0x370] ;  /* 0x00006e00ff3d77ac */ /* 0x000f220008000800 */
[----:B------:R-:W2:Y:S01]  /*5320*/  LDC.64 R72, c[0x0][0x9a8] ;  /* 0x00026a00ff487b82 */ /* 0x000ea20000000a00 */
[----:B------:R-:W-:Y:S02]  /*5330*/  LOP3.LUT R83, R83, 0x4, RZ, 0xc0, !PT ;  /* 0x0000000453537812 */ /* 0x000fe400078ec0ff */
[----:B------:R-:W-:Y:S01]  /*5340*/  LOP3.LUT R82, R82, 0xf20, R0, 0xf8, !PT ;  /* 0x00000f2052527812 */ /* 0x000fe200078ef800 */
[----:B------:R-:W2:Y:S01]  /*5350*/  LDCU UR48, c[0x0][0xc0c] ;  /* 0x00018180ff3077ac */ /* 0x000ea20008000800 */
[----:B------:R-:W-:-:S02]  /*5360*/  MOV R36, RZ ;  /* 0x000000ff00247202 */ /* 0x000fc40000000f00 */
[----:B------:R-:W-:Y:S01]  /*5370*/  LOP3.LUT R37, R37, 0x600000, RZ, 0xc0, !PT ;  /* 0x0060000025257812 */ /* 0x000fe200078ec0ff */
[----:B-1----:R-:W-:Y:S01]  /*5380*/  ULEA UR49, UR4, UR49, 0x18 ;  /* 0x0000003104317291 */ /* 0x002fe2000f8ec0ff */
[----:B------:R-:W1:Y:S01]  /*5390*/  LDCU.64 UR4, c[0x0][0x990] ;  /* 0x00013200ff0477ac */ /* 0x000e620008000a00 */
[----:B---3--:R-:W-:Y:S01]  /*53a0*/  IMAD.U32 R92, RZ, RZ, UR8 ;  /* 0x00000008ff5c7e24 */ /* 0x008fe2000f8e00ff */
[----:B------:R-:W-:Y:S01]  /*53b0*/  MOV R90, UR10 ;  /* 0x0000000a005a7c02 */ /* 0x000fe20008000f00 */
[----:B------:R-:W-:Y:S01]  /*53c0*/  IMAD.U32 R91, RZ, RZ, UR9 ;  /* 0x00000009ff5b7e24 */ /* 0x000fe2000f8e00ff */
[----:B------:R-:W3:Y:S01]  /*53d0*/  LDCU UR38, c[0x0][0xc30] ;  /* 0x00018600ff2677ac */ /* 0x000ee20008000800 */
[----:B------:R-:W-:-:S03]  /*53e0*/  IMAD.U32 R89, RZ, RZ, UR11 ;  /* 0x0000000bff597e24 */ /* 0x000fc6000f8e00ff */
[----:B------:R-:W4:Y:S01]  /*53f0*/  LDS R2, [UR49+0x100] ;  /* 0x00010031ff027984 */ /* 0x000f220008000800 */
[----:B------:R-:W2:Y:S01]  /*5400*/  LDCU.64 UR54, c[0x0][0x988] ;  /* 0x00013100ff3677ac */ /* 0x000ea20008000a00 */
[----:B------:R-:W2:Y:S01]  /*5410*/  LDCU.64 UR46, c[0x0][0xc28] ;  /* 0x00018500ff2e77ac */ /* 0x000ea20008000a00 */
[----:B------:R-:W2:Y:S01]  /*5420*/  LDCU.128 UR56, c[0x0][0xc10] ;  /* 0x00018200ff3877ac */ /* 0x000ea20008000c00 */
[----:B-1----:R-:W-:Y:S01]  /*5430*/  IMAD.U32 R88, RZ, RZ, UR4 ;  /* 0x00000004ff587e24 */ /* 0x002fe2000f8e00ff */
[----:B------:R-:W-:Y:S01]  /*5440*/  UIADD3 UR4, UPT, UPT, UR49, 0x200, URZ ;  /* 0x0000020031047890 */ /* 0x000fe2000fffe0ff */
[----:B------:R-:W-:Y:S01]  /*5450*/  IMAD.U32 R87, RZ, RZ, UR5 ;  /* 0x00000005ff577e24 */ /* 0x000fe2000f8e00ff */
[----:B------:R-:W1:Y:S04]  /*5460*/  LDCU UR60, c[0x0][0x374] ;  /* 0x00006e80ff3c77ac */ /* 0x000e680008000800 */
[----:B------:R-:W-:Y:S01]  /*5470*/  IMAD.U32 R76, RZ, RZ, UR4 ;  /* 0x00000004ff4c7e24 */ /* 0x000fe2000f8e00ff */
[----:B------:R-:W-:Y:S01]  /*5480*/  UMOV UR53, URZ ;  /* 0x000000ff00357c82 */ /* 0x000fe20008000000 */
[----:B------:R-:W-:-:S02]  /*5490*/  UMOV UR50, URZ ;  /* 0x000000ff00327c82 */ /* 0x000fc40008000000 */
[----:B------:R-:W-:-:S04]  /*54a0*/  IMAD R82, R82, 0x2, R76 ;  /* 0x0000000252527824 */ /* 0x000fc800078e024c */
[--C-:B------:R-:W-:Y:S02]  /*54b0*/  IMAD R95, R95, -0x10, R82.reuse ;  /* 0xfffffff05f5f7824 */ /* 0x100fe400078e0252 */
[----:B------:R-:W-:Y:S01]  /*54c0*/  IMAD R94, R83, -0x10, R82 ;  /* 0xfffffff0535e7824 */ /* 0x000fe200078e0252 */
[C---:B----4-:R-:W-:Y:S02]  /*54d0*/  IADD3 R3, PT, PT, R2.reuse, 0x80, RZ ;  /* 0x0000008002037810 */ /* 0x050fe40007ffe0ff */
[----:B------:R-:W-:Y:S02]  /*54e0*/  LOP3.LUT R2, R2, 0xffff, RZ, 0xc0, !PT ;  /* 0x0000ffff02027812 */ /* 0x000fe400078ec0ff */
[----:B------:R-:W-:-:S05]  /*54f0*/  LOP3.LUT R3, R3, 0xffff, RZ, 0xc0, !PT ;  /* 0x0000ffff03037812 */ /* 0x000fca00078ec0ff */
[----:B-123--:R4:W-:Y:S02]  /*5500*/  STL.64 [R1], R2 ;  /* 0x0000000201007387 */ /* 0x00e9e40000100a00 */
.L_x_120:
[----:B----4-:R-:W-:Y:S04]  /*5510*/  SHF.L.U32 R2, R79, 0x1f, RZ ;  /* 0x0000001f4f027819 */ /* 0x010fe800000006ff */
[----:B-1----:R-:W1:Y:S02]  /*5520*/  SYNCS.PHASECHK.TRANS64.TRYWAIT P0, [UR49+0xb0], R2 ;  /* 0x0000b002ff0075a7 */ /* 0x002e640008001131 */
[----:B-12---:R-:W-:Y:S05]  /*5530*/  @!P0 BRA `(.L_x_77) ;  /* 0x0000004c00548947 */ /* 0x006fea0003800000 */
.L_x_170:
[----:B------:R-:W2:Y:S01]  /*5540*/  LDS.128 R4, [UR49+0xf0] ;  /* 0x0000f031ff047984 */ /* 0x000ea20008000c00 */
[----:B------:R-:W-:Y:S01]  /*5550*/  UIADD3 UR4, UPT, UPT, UR49, 0xb8, URZ ;  /* 0x000000b831047890 */ /* 0x000fe2000fffe0ff */
[----:B-1----:R-:W-:Y:S01]  /*5560*/  IMAD R2, R36, 0x4, R1 ;  /* 0x0000000424027824 */ /* 0x002fe200078e0201 */
[----:B------:R-:W-:Y:S01]  /*5570*/  UISETP.GE.AND UP0, UPT, UR39, 0x1, UPT ;  /* 0x000000012700788c */ /* 0x000fe2000bf06270 */
[----:B------:R-:W-:Y:S01]  /*5580*/  @!PT LDS RZ, [RZ] ;  /* 0x00000000fffff984 */ /* 0x000fe20000000800 */
[----:B------:R-:W-:Y:S01]  /*5590*/  @!PT LDS RZ, [RZ] ;  /* 0x00000000fffff984 */ /* 0x000fe20000000800 */
[----:B------:R-:W-:Y:S01]  /*55a0*/  @!PT LDS RZ, [RZ] ;  /* 0x00000000fffff984 */ /* 0x000fe20000000800 */
[----:B------:R-:W-:Y:S01]  /*55b0*/  @!PT LDS RZ, [RZ] ;  /* 0x00000000fffff984 */ /* 0x000fe20000000800 */
[----:B------:R1:W-:Y:S06]  /*55c0*/  MEMBAR.ALL.CTA ;  /* 0x0000000000007992 */ /* 0x0003ec0000008000 */
[----:B-1----:R-:W1:Y:S01]  /*55d0*/  FENCE.VIEW.ASYNC.S ;  /* 0x00000000000073c6 */ /* 0x002e620000000000 */
[----:B------:R-:W-:Y:S09]  /*55e0*/  UPRMT UR4, URZ, 0x654, UR4 ;  /* 0x00000654ff047896 */ /* 0x000ff20008000004 */
[----:B-1----:R-:W-:Y:S01]  /*55f0*/  SYNCS.ARRIVE.TRANS64.RED.A1T0 RZ, [UR4], RZ ;  /* 0x000000ffffff79a7 */ /* 0x002fe20008100404 */
[----:B------:R-:W5:Y:S01]  /*5600*/  LDL R2, [R2] ;  /* 0x0000000002027983 */ /* 0x000f620000100800 */
[----:B--2---:R-:W-:Y:S11]  /*5610*/  LOP3.LUT P0, RZ, R6, 0x1, RZ, 0xc0, !PT ;  /* 0x0000000106ff7812 */ /* 0x004ff6000780c0ff */
[----:B------:R-:W-:Y:S02]  /*5620*/  @!UPT UIADD3 URZ, UPT, UPT, URZ, URZ, URZ ;  /* 0x000000fffffff290 */ /* 0x000fe4000fffe0ff */
[----:B------:R-:W-:Y:S01]  /*5630*/  VOTEU.ANY UP1, P0 ;  /* 0x0000000000ff7886 */ /* 0x000fe20000020100 */
[----:B------:R-:W-:Y:S01]  /*5640*/  PLOP3.LUT P0, PT, PT, PT, UP1, 0x80, 0x8 ;  /* 0x000000000008781c */ /* 0x000fe20003f0f018 */
[----:B------:R-:W-:Y:S11]  /*5650*/  UP2UR UR62, UPR, URZ, 0x2 ;  /* 0x00000002ff3e7883 */ /* 0x000ff60008000000 */
[----:B------:R-:W-:Y:S01]  /*5660*/  @!UPT UIADD3 URZ, UPT, UPT, URZ, URZ, URZ ;  /* 0x000000fffffff290 */ /* 0x000fe2000fffe0ff */
[----:B------:R-:W-:Y:S02]  /*5670*/  @P0 MOV R3, R4 ;  /* 0x0000000400030202 */ /* 0x000fe40000000f00 */
[----:B------:R-:W-:Y:S02]  /*5680*/  @P0 LOP3.LUT R0, R5, 0xffff, RZ, 0xc0, !PT ;  /* 0x0000ffff05000812 */ /* 0x000fe400078ec0ff */
[----:B------:R-:W-:Y:S02]  /*5690*/  @P0 R2UR UR5, R3 ;  /* 0x00000000030502ca */ /* 0x000fe400000e0000 */
[----:B------:R-:W-:Y:S11]  /*56a0*/  @P0 R2UR UR4, R0 ;  /* 0x00000000000402ca */ /* 0x000ff600000e0000 */
[----:B------:R-:W-:Y:S02]  /*56b0*/  @UP1 UMOV UR37, UR5 ;  /* 0x0000000500251c82 */ /* 0x000fe40008000000 */
[----:B------:R-:W-:Y:S01]  /*56c0*/  @UP1 UMOV UR36, UR4 ;  /* 0x0000000400241c82 */ /* 0x000fe20008000000 */
[----:B------:R-:W-:Y:S05]  /*56d0*/  BRA.U !UP0, `(.L_x_78) ;  /* 0x0000000108cc7547 */ /* 0x000fea000b800000 */
[----:B------:R-:W1:Y:S01]  /*56e0*/  LDCU UR9, c[0x0][0xc20] ;  /* 0x00018400ff0977ac */ /* 0x000e620008000800 */
[----:B------:R-:W-:Y:S02]  /*56f0*/  UIMAD.WIDE.U32 UR4, UR60, UR59, URZ ;  /* 0x0000003b3c0472a5 */ /* 0x000fe4000f8e00ff */
[----:B------:R-:W-:Y:S02]  /*5700*/  UIMAD.WIDE.U32 UR6, UR61, UR56, URZ ;  /* 0x000000383d0672a5 */ /* 0x000fe4000f8e00ff */
[----:B------:R-:W-:Y:S02]  /*5710*/  UIMAD.WIDE.U32 UR10, UR36, UR59, URZ ;  /* 0x0000003b240a72a5 */ /* 0x000fe4000f8e00ff */
[----:B------:R-:W-:Y:S02]  /*5720*/  UISETP.NE.AND UP0, UPT, UR58, 0x1, UPT ;  /* 0x000000013a00788c */ /* 0x000fe4000bf05270 */
[----:B------:R-:W-:Y:S02]  /*5730*/  UISETP.NE.AND UP1, UPT, UR48, 0x1, UPT ;  /* 0x000000013000788c */ /* 0x000fe4000bf25270 */
[----:B------:R-:W-:Y:S02]  /*5740*/  UISETP.NE.AND UP2, UPT, UR39, 0x1, UPT ;  /* 0x000000012700788c */ /* 0x000fe4000bf45270 */
[----:B------:R-:W-:Y:S01]  /*5750*/  UIMAD.WIDE.U32 UR12, UR37, UR56, URZ ;  /* 0x00000038250c72a5 */ /* 0x000fe2000f8e00ff */
[----:B------:R-:W-:Y:S01]  /*5760*/  UMOV UR4, UR5 ;  /* 0x0000000500047c82 */ /* 0x000fe20008000000 */
[----:B------:R-:W-:Y:S01]  /*5770*/  UMOV UR6, UR11 ;  /* 0x0000000b00067c82 */ /* 0x000fe20008000000 */
[----:B-1----:R-:W-:Y:S03]  /*5780*/  USHF.R.U32.HI UR8, URZ, UR9, UR4 ;  /* 0x00000009ff087299 */ /* 0x002fe60008011604 */
[----:B------:R-:W-:Y:S02]  /*5790*/  UMOV UR4, UR7 ;  /* 0x0000000700047c82 */ /* 0x000fe40008000000 */
[----:B------:R-:W-:Y:S02]  /*57a0*/  USHF.R.U32.HI UR5, URZ, UR57, UR4 ;  /* 0x00000039ff057299 */ /* 0x000fe40008011604 */
[----:B------:R-:W-:Y:S02]  /*57b0*/  USEL UR4, UR60, UR8, !UP0 ;  /* 0x000000083c047287 */ /* 0x000fe4000c000000 */
[----:B------:R-:W-:Y:S02]  /*57c0*/  USHF.R.U32.HI UR8, URZ, UR9, UR6 ;  /* 0x00000009ff087299 */ /* 0x000fe40008011606 */
[----:B------:R-:W-:Y:S02]  /*57d0*/  UIMAD.WIDE.U32 UR6, UR4, UR46, URZ ;  /* 0x0000002e040672a5 */ /* 0x000fe4000f8e00ff */
[----:B------:R-:W-:Y:S02]  /*57e0*/  USEL UR9, UR61, UR5, !UP1 ;  /* 0x000000053d097287 */ /* 0x000fe4000c800000 */
[----:B------:R-:W-:Y:S02]  /*57f0*/  USEL UR8, UR36, UR8, !UP0 ;  /* 0x0000000824087287 */ /* 0x000fe4000c000000 */
[----:B------:R-:W-:Y:S01]  /*5800*/  UIMAD.WIDE.U32 UR10, UR9, UR46, URZ ;  /* 0x0000002e090a72a5 */ /* 0x000fe2000f8e00ff */
[----:B------:R-:W-:Y:S01]  /*5810*/  UMOV UR6, UR7 ;  /* 0x0000000700067c82 */ /* 0x000fe20008000000 */
[----:B------:R-:W-:Y:S01]  /*5820*/  UMOV UR5, UR13 ;  /* 0x0000000d00057c82 */ /* 0x000fe20008000000 */
[----:B------:R-:W-:Y:S02]  /*5830*/  @UP2 USHF.R.U32.HI UR4, URZ, UR47, UR6 ;  /* 0x0000002fff042299 */ /* 0x000fe40008011606 */
[----:B------:R-:W-:Y:S02]  /*5840*/  USHF.R.U32.HI UR5, URZ, UR57, UR5 ;  /* 0x00000039ff057299 */ /* 0x000fe40008011605 */
[----:B------:R-:W-:Y:S02]  /*5850*/  UIMAD UR4, UR39, UR4, URZ ;  /* 0x00000004270472a4 */ /* 0x000fe4000f8e02ff */
[----:B------:R-:W-:Y:S02]  /*5860*/  USEL UR5, UR37, UR5, !UP1 ;  /* 0x0000000525057287 */ /* 0x000fe4000c800000 */
[----:B------:R-:W-:Y:S01]  /*5870*/  UISETP.GE.AND UP0, UPT, UR8, UR4, UPT ;  /* 0x000000040800728c */ /* 0x000fe2000bf06270 */
[----:B------:R-:W-:Y:S01]  /*5880*/  UMOV UR6, UR11 ;  /* 0x0000000b00067c82 */ /* 0x000fe20008000000 */
[----:B------:R-:W-:Y:S02]  /*5890*/  UIMAD.WIDE.U32 UR10, UR8, UR46, URZ ;  /* 0x0000002e080a72a5 */ /* 0x000fe4000f8e00ff */
[----:B------:R-:W-:Y:S04]  /*58a0*/  @UP2 USHF.R.U32.HI UR9, URZ, UR47, UR6 ;  /* 0x0000002fff092299 */ /* 0x000fe80008011606 */
[----:B------:R-:W-:Y:S01]  /*58b0*/  UIMAD UR6, UR39, UR9, URZ ;  /* 0x00000009270672a4 */ /* 0x000fe2000f8e02ff */
[----:B------:R-:W-:Y:S03]  /*58c0*/  UMOV UR4, UR11 ;  /* 0x0000000b00047c82 */ /* 0x000fe60008000000 */
[----:B------:R-:W-:Y:S02]  /*58d0*/  UISETP.GE.OR UP0, UPT, UR5, UR6, UP0 ;  /* 0x000000060500728c */ /* 0x000fe40008706670 */
[----:B------:R-:W-:Y:S02]  /*58e0*/  USHF.R.U32.HI UR4, URZ, UR47, UR4 ;  /* 0x0000002fff047299 */ /* 0x000fe40008011604 */
[----:B------:R-:W-:Y:S02]  /*58f0*/  UIMAD.WIDE.U32 UR6, UR5, UR46, URZ ;  /* 0x0000002e050672a5 */ /* 0x000fe4000f8e00ff */
[----:B------:R-:W-:Y:S02]  /*5900*/  USEL UR11, UR8, UR4, !UP2 ;  /* 0x00000004080b7287 */ /* 0x000fe4000d000000 */
[----:B------:R-:W-:Y:S02]  /*5910*/  UIADD3 UR6, UPT, UPT, -UR5, URZ, URZ ;  /* 0x000000ff05067290 */ /* 0x000fe4000fffe1ff */
[----:B------:R-:W-:Y:S02]  /*5920*/  UIADD3 UR10, UPT, UPT, -UR11, URZ, URZ ;  /* 0x000000ff0b0a7290 */ /* 0x000fe4000fffe1ff */
[----:B------:R-:W-:Y:S02]  /*5930*/  UIMAD UR6, UR48, UR6, UR37 ;  /* 0x00000006300672a4 */ /* 0x000fe4000f8e0225 */
[----:B------:R-:W-:Y:S01]  /*5940*/  UIMAD UR10, UR39, UR10, UR8 ;  /* 0x0000000a270a72a4 */ /* 0x000fe2000f8e0208 */
[----:B------:R-:W-:Y:S01]  /*5950*/  @!UP0 UMOV UR4, UR7 ;  /* 0x0000000700048c82 */ /* 0x000fe20008000000 */
[----:B------:R-:W-:Y:S02]  /*5960*/  UIADD3 UR7, UPT, UPT, -UR8, URZ, URZ ;  /* 0x000000ff08077290 */ /* 0x000fe4000fffe1ff */
[----:B------:R-:W-:Y:S04]  /*5970*/  @!UP0 USHF.R.U32.HI UR4, URZ, UR47, UR4 ;  /* 0x0000002fff048299 */ /* 0x000fe80008011604 */
[----:B------:R-:W-:Y:S04]  /*5980*/  @!UP0 USEL UR4, UR5, UR4, !UP2 ;  /* 0x0000000405048287 */ /* 0x000fe8000d000000 */
[----:B------:R-:W-:Y:S02]  /*5990*/  @!UP0 UIMAD UR9, UR9, UR10, UR4 ;  /* 0x0000000a090982a4 */ /* 0x000fe4000f8e0204 */
[----:B------:R-:W-:Y:S02]  /*59a0*/  @!UP0 UIADD3 UR10, UPT, UPT, UR11, -UR4, URZ ;  /* 0x800000040b0a8290 */ /* 0x000fe4000fffe0ff */
[----:B------:R-:W-:Y:S02]  /*59b0*/  UIMAD UR4, UR58, UR7, UR36 ;  /* 0x000000073a0472a4 */ /* 0x000fe4000f8e0224 */
[----:B------:R-:W-:Y:S03]  /*59c0*/  @!UP0 UIMAD UR8, UR10, UR39, UR5 ;  /* 0x000000270a0882a4 */ /* 0x000fe6000f8e0205 */
[----:B------:R-:W-:Y:S02]  /*59d0*/  @!UP0 UMOV UR5, UR9 ;  /* 0x0000000900058c82 */ /* 0x000fe40008000000 */
[----:B------:R-:W-:Y:S02]  /*59e0*/  UIMAD UR37, UR5, UR48, UR6 ;  /* 0x00000030052572a4 */ /* 0x000fe4000f8e0206 */
[----:B------:R-:W-:Y:S11]  /*59f0*/  UIMAD UR36, UR8, UR58, UR4 ;  /* 0x0000003a082472a4 */ /* 0x000ff6000f8e0204 */
[----:B------:R-:W-:Y:S01]  /*5a00*/  @!UPT UIADD3 URZ, UPT, UPT, URZ, URZ, URZ ;  /* 0x000000fffffff290 */ /* 0x000fe2000fffe0ff */
.L_x_78:
[----:B------:R-:W-:Y:S01]  /*5a10*/  UISETP.NE.AND UP0, UPT, UR38, 0x1, UPT ;  /* 0x000000012600788c */ /* 0x000fe2000bf05270 */
[----:B------:R-:W-:Y:S01]  /*5a20*/  @P0 SHF.R.U32.HI R4, RZ, 0x10, R5 ;  /* 0x00000010ff040819 */ /* 0x000fe20000011605 */
[----:B------:R-:W-:Y:S01]  /*5a30*/  USHF.L.U32 UR41, UR24, 0x7, URZ ;  /* 0x0000000718297899 */ /* 0x000fe200080006ff */
[----:B------:R-:W-:Y:S02]  /*5a40*/  BSSY.RECONVERGENT B6, `(.L_x_79) ;  /* 0x0000034000067945 */ /* 0x000fe40003800200 */
[----:B------:R-:W-:Y:S02]  /*5a50*/  @P0 R2UR UR63, R4 ;  /* 0x00000000043f02ca */ /* 0x000fe400000e0000 */
[----:B------:R-:W-:Y:S04]  /*5a60*/  LOP3.LUT P0, RZ, R76, 0x1b0, RZ, 0xc0, !PT ;  /* 0x000001b04cff7812 */ /* 0x000fe8000780c0ff */
[----:B------:R-:W1:Y:S01]  /*5a70*/  @!UP0 LDCU.128 UR12, c[0x0][0xc10] ;  /* 0x00018200ff0c87ac */ /* 0x000e620008000c00 */
[----:B------:R-:W2:Y:S01]  /*5a80*/  @!UP0 LDCU UR5, c[0x0][0xc0c] ;  /* 0x00018180ff0587ac */ /* 0x000ea20008000800 */
[----:B------:R-:W3:Y:S01]  /*5a90*/  @!UP0 LDCU UR10, c[0x0][0xc20] ;  /* 0x00018400ff0a87ac */ /* 0x000ee20008000800 */
[----:B-1----:R-:W-:Y:S02]  /*5aa0*/  UIMAD.WIDE.U32 UR8, UR37, UR12, URZ ;  /* 0x0000000c250872a5 */ /* 0x002fe4000f8e00ff */
[----:B------:R-:W-:Y:S02]  /*5ab0*/  UIMAD.WIDE.U32 UR6, UR36, UR15, URZ ;  /* 0x0000000f240672a5 */ /* 0x000fe4000f8e00ff */
[----:B------:R-:W-:Y:S03]  /*5ac0*/  @!UP0 UISETP.NE.AND UP1, UPT, UR14, 0x1, UPT ;  /* 0x000000010e00888c */ /* 0x000fe6000bf25270 */
[----:B------:R-:W-:Y:S01]  /*5ad0*/  @!UP0 UMOV UR4, UR9 ;  /* 0x0000000900048c82 */ /* 0x000fe20008000000 */
[----:B--2---:R-:W-:Y:S02]  /*5ae0*/  @!UP0 UISETP.NE.AND UP2, UPT, UR5, 0x1, UPT ;  /* 0x000000010500888c */ /* 0x004fe4000bf45270 */
[----:B------:R-:W-:Y:S01]  /*5af0*/  @!UP0 USHF.R.U32.HI UR4, URZ, UR13, UR4 ;  /* 0x0000000dff048299 */ /* 0x000fe20008011604 */
[----:B------:R-:W-:Y:S02]  /*5b00*/  @!UP0 UMOV UR6, UR7 ;  /* 0x0000000700068c82 */ /* 0x000fe40008000000 */
[----:B---3--:R-:W-:Y:S02]  /*5b10*/  @!UP0 USHF.R.U32.HI UR6, URZ, UR10, UR6 ;  /* 0x0000000aff068299 */ /* 0x008fe40008011606 */
[----:B------:R-:W-:Y:S02]  /*5b20*/  @!UP0 USEL UR7, UR37, UR4, !UP2 ;  /* 0x0000000425078287 */ /* 0x000fe4000d000000 */
[----:B------:R-:W-:Y:S04]  /*5b30*/  @!UP0 USEL UR6, UR36, UR6, !UP1 ;  /* 0x0000000624068287 */ /* 0x000fe8000c800000 */
[----:B------:R-:W-:Y:S02]  /*5b40*/  @!UP0 UIADD3 UR4, UPT, UPT, -UR7, UR6, URZ ;  /* 0x0000000607048290 */ /* 0x000fe4000fffe1ff */
[----:B------:R-:W-:Y:S02]  /*5b50*/  @!UP0 UIADD3 UR6, UPT, UPT, UR7, -UR6, URZ ;  /* 0x8000000607068290 */ /* 0x000fe4000fffe0ff */
[----:B------:R-:W-:Y:S02]  /*5b60*/  @!UP0 UIMAD UR37, UR4, UR5, UR37 ;  /* 0x00000005042582a4 */ /* 0x000fe4000f8e0225 */
[----:B------:R-:W-:Y:S01]  /*5b70*/  @!UP0 UIMAD UR36, UR6, UR14, UR36 ;  /* 0x0000000e062482a4 */ /* 0x000fe2000f8e0224 */
[----:B------:R-:W-:Y:S11]  /*5b80*/  @!P0 BRA `(.L_x_80) ;  /* 0x00000000007c8947 */ /* 0x000ff60003800000 */
[----:B------:R-:W1:Y:S01]  /*5b90*/  LDCU.64 UR8, c[0x4][0x80] ;  /* 0x01001000ff0877ac */ /* 0x000e620008000a00 */
[----:B------:R-:W-:Y:S01]  /*5ba0*/  MOV R16, 0x0 ;  /* 0x0000000000107802 */ /* 0x000fe20000000f00 */
[----:B------:R-:W-:Y:S02]  /*5bb0*/  HFMA2 R12, -RZ, RZ, 0, 5.9604644775390625e-08 ;  /* 0x00000001ff0c7431 */ /* 0x000fe400000001ff */
[----:B------:R-:W-:Y:S01]  /*5bc0*/  IMAD.MOV.U32 R8, RZ, RZ, 0x70 ;  /* 0x00000070ff087424 */ /* 0x000fe200078e00ff */
[----:B------:R2:W3:Y:S01]  /*5bd0*/  LDC.64 R14, c[0x4][R16] ;  /* 0x01000000100e7b82 */ /* 0x0004e20000000a00 */
[----:B------:R-:W4:Y:S01]  /*5be0*/  LDCU.64 UR6, c[0x4][0x88] ;  /* 0x01001100ff0677ac */ /* 0x000f220008000a00 */
[----:B------:R-:W-:Y:S01]  /*5bf0*/  IMAD.MOV.U32 R13, RZ, RZ, RZ ;  /* 0x000000ffff0d7224 */ /* 0x000fe200078e00ff */
[----:B------:R-:W2:Y:S01]  /*5c00*/  LDCU.64 UR4, c[0x4][0x8] ;  /* 0x01000100ff0477ac */ /* 0x000ea20008000a00 */
[----:B-1----:R-:W-:Y:S01]  /*5c10*/  MOV R5, UR9 ;  /* 0x0000000900057c02 */ /* 0x002fe20008000f00 */
[----:B------:R-:W-:Y:S01]  /*5c20*/  IMAD.U32 R4, RZ, RZ, UR8 ;  /* 0x00000008ff047e24 */ /* 0x000fe2000f8e00ff */
[----:B----4-:R-:W-:Y:S01]  /*5c30*/  MOV R7, UR7 ;  /* 0x0000000700077c02 */ /* 0x010fe20008000f00 */
[----:B------:R-:W-:Y:S01]  /*5c40*/  IMAD.U32 R6, RZ, RZ, UR6 ;  /* 0x00000006ff067e24 */ /* 0x000fe2000f8e00ff */
[----:B--2---:R-:W-:Y:S01]  /*5c50*/  MOV R11, UR5 ;  /* 0x00000005000b7c02 */ /* 0x004fe20008000f00 */
[----:B------:R-:W-:Y:S02]  /*5c60*/  IMAD.U32 R10, RZ, RZ, UR4 ;  /* 0x00000004ff0a7e24 */ /* 0x000fe4000f8e00ff */
[----:B------:R-:W-:Y:S07]  /*5c70*/  LEPC R20, `(.L_x_81) ;  /* 0x000000001014794e */ /* 0x000fee0000000000 */
[----:B---3-5:R-:W-:Y:S05]  /*5c80*/  CALL.ABS.NOINC R14 ;  /* 0x000000000e007343 */ /* 0x028fea0003c00000 */
.L_x_81:
[----:B------:R-:W1:Y:S01]  /*5c90*/  LDCU.64 UR8, c[0x4][0x80] ;  /* 0x01001000ff0877ac */ /* 0x000e620008000a00 */
[----:B------:R-:W2:Y:S01]  /*5ca0*/  LDC.64 R16, c[0x4][R16] ;  /* 0x0100000010107b82 */ /* 0x000ea20000000a00 */
[----:B------:R-:W-:Y:S02]  /*5cb0*/  HFMA2 R12, -RZ, RZ, 0, 5.9604644775390625e-08 ;  /* 0x00000001ff0c7431 */ /* 0x000fe400000001ff */
[----:B------:R-:W-:Y:S02]  /*5cc0*/  IMAD.MOV.U32 R8, RZ, RZ, 0x70 ;  /* 0x00000070ff087424 */ /* 0x000fe400078e00ff */
[----:B------:R-:W-:Y:S01]  /*5cd0*/  IMAD.MOV.U32 R13, RZ, RZ, RZ ;  /* 0x000000ffff0d7224 */ /* 0x000fe200078e00ff */
[----:B------:R-:W3:Y:S01]  /*5ce0*/  LDCU.64 UR6, c[0x4][0x88] ;  /* 0x01001100ff0677ac */ /* 0x000ee20008000a00 */
[----:B------:R-:W4:Y:S01]  /*5cf0*/  LDCU.64 UR4, c[0x4][0x8] ;  /* 0x01000100ff0477ac */ /* 0x000f220008000a00 */
[----:B-1----:R-:W-:Y:S02]  /*5d00*/  MOV R4, UR8 ;  /* 0x0000000800047c02 */ /* 0x002fe40008000f00 */
[----:B------:R-:W-:Y:S02]  /*5d10*/  MOV R5, UR9 ;  /* 0x0000000900057c02 */ /* 0x000fe40008000f00 */
[----:B---3--:R-:W-:Y:S01]  /*5d20*/  MOV R7, UR7 ;  /* 0x0000000700077c02 */ /* 0x008fe20008000f00 */
[----:B------:R-:W-:Y:S01]  /*5d30*/  IMAD.U32 R6, RZ, RZ, UR6 ;  /* 0x00000006ff067e24 */ /* 0x000fe2000f8e00ff */
[----:B----4-:R-:W-:Y:S01]  /*5d40*/  MOV R11, UR5 ;  /* 0x00000005000b7c02 */ /* 0x010fe20008000f00 */
[----:B------:R-:W-:Y:S02]  /*5d50*/  IMAD.U32 R10, RZ, RZ, UR4 ;  /* 0x00000004ff0a7e24 */ /* 0x000fe4000f8e00ff */
[----:B------:R-:W-:Y:S07]  /*5d60*/  LEPC R20, `(.L_x_80) ;  /* 0x000000001014794e */ /* 0x000fee0000000000 */
[----:B--2---:R-:W-:Y:S05]  /*5d70*/  CALL.ABS.NOINC R16 ;  /* 0x0000000010007343 */ /* 0x004fea0003c00000 */
.L_x_80:
[----:B------:R-:W-:Y:S05]  /*5d80*/  BSYNC.RECONVERGENT B6 ;  /* 0x0000000000067941 */ /* 0x000fea0003800200 */
.L_x_79:
[----:B------:R-:W-:Y:S02]  /*5d90*/  R2UR UR6, R93 ;  /* 0x000000005d0672ca */ /* 0x000fe400000e0000 */
[----:B------:R-:W-:Y:S02]  /*5da0*/  R2UR UR5, R88 ;  /* 0x00000000580572ca */ /* 0x000fe400000e0000 */
[----:B------:R-:W-:Y:S02]  /*5db0*/  R2UR UR4, R87 ;  /* 0x00000000570472ca */ /* 0x000fe400000e0000 */
[----:B------:R-:W-:Y:S02]  /*5dc0*/  ISETP.NE.U32.AND P4, PT, R74, RZ, PT ;  /* 0x000000ff4a00720c */ /* 0x000fe40003f85070 */
[----:B------:R-:W-:Y:S02]  /*5dd0*/  ISETP.NE.U32.AND P2, PT, RZ, UR54, PT ;  /* 0x00000036ff007c0c */ /* 0x000fe4000bf45070 */
[----:B------:R-:W-:Y:S02]  /*5de0*/  ISETP.NE.AND.EX P4, PT, R75, RZ, PT, P4 ;  /* 0x000000ff4b00720c */ /* 0x000fe40003f85340 */
[----:B------:R-:W-:Y:S01]  /*5df0*/  ISETP.NE.AND.EX P2, PT, RZ, UR55, PT, P2 ;  /* 0x00000037ff007c0c */ /* 0x000fe2000bf45320 */
[----:B------:R-:W-:Y:S02]  /*5e00*/  UISETP.NE.AND UP2, UPT, UR6, URZ, UPT ;  /* 0x000000ff0600728c */ /* 0x000fe4000bf45270 */
[----:B------:R-:W-:Y:S04]  /*5e10*/  UISETP.NE.U32.AND UP0, UPT, UR5, URZ, UPT ;  /* 0x000000ff0500728c */ /* 0x000fe8000bf05070 */
[----:B------:R-:W-:Y:S01]  /*5e20*/  UISETP.NE.AND.EX UP1, UPT, UR4, URZ, UPT, UP0 ;  /* 0x000000ff0400728c */ /* 0x000fe2000bf25300 */
[----:B------:R-:W-:Y:S01]  /*5e30*/  PLOP3.LUT P1, PT, PT, PT, UP2, 0x80, 0x8 ;  /* 0x000000000008781c */ /* 0x000fe20003f2f028 */
[----:B------:R-:W-:Y:S03]  /*5e40*/  UPLOP3.LUT UP0, UPT, UPT, UPT, UPT, 0x40, 0x4 ;  /* 0x000000000004789c */ /* 0x000fe60003f0e870 */
[----:B------:R-:W-:Y:S06]  /*5e50*/  @UP2 UPLOP3.LUT UP0, UPT, UPT, UPT, UP1, 0x80, 0x8 ;  /* 0x000000000008289c */ /* 0x000fec0003f0f010 */
[----:B------:R-:W-:Y:S01]  /*5e60*/  PLOP3.LUT P0, PT, PT, PT, UP0, 0x80, 0x8 ;  /* 0x000000000008781c */ /* 0x000fe20003f0f008 */
[----:B------:R-:W-:Y:S01]  /*5e70*/  @!UPT UIADD3 URZ, UPT, UPT, URZ, URZ, URZ ;  /* 0x000000fffffff290 */ /* 0x000fe2000fffe0ff */
[----:B------:R-:W-:Y:S11]  /*5e80*/  BRA.U !UP1, `(.L_x_82) ;  /* 0x0000000109407547 */ /* 0x000ff6000b800000 */
[----:B------:R-:W-:Y:S01]  /*5e90*/  UISETP.NE.U32.AND UP0, UPT, UR54, URZ, UPT ;  /* 0x000000ff3600728c */ /* 0x000fe2000bf05070 */
[----:B------:R-:W-:Y:S01]  /*5ea0*/  R2UR UR6, R88 ;  /* 0x00000000580672ca */ /* 0x000fe200000e0000 */
[----:B------:R-:W1:Y:S01]  /*5eb0*/  LDCU.64 UR8, c[0x0][0x358] ;  /* 0x00006b00ff0877ac */ /* 0x000e620008000a00 */
[----:B------:R-:W-:Y:S02]  /*5ec0*/  HFMA2 R85, -RZ, RZ, 0, 5.9604644775390625e-08 ;  /* 0x00000001ff557431 */ /* 0x000fe400000001ff */
[----:B------:R-:W-:Y:S01]  /*5ed0*/  IMAD.MOV.U32 R0, RZ, RZ, 0x1 ;  /* 0x00000001ff007424 */ /* 0x000fe200078e00ff */
[----:B------:R-:W-:Y:S06]  /*5ee0*/  UISETP.NE.AND.EX UP0, UPT, UR55, URZ, UPT, UP0 ;  /* 0x000000ff3700728c */ /* 0x000fec000bf05300 */
[----:B------:R-:W-:Y:S05]  /*5ef0*/  PLOP3.LUT P3, PT, PT, PT, UP0, 0x80, 0x8 ;  /* 0x000000000008781c */ /* 0x000fea0003f6f008 */
[----:B------:R-:W2:Y:S01]  /*5f00*/  @UP0 LDCU.64 UR4, c[0x0][0x988] ;  /* 0x00013100ff0407ac */ /* 0x000ea20008000a00 */
[----:B------:R-:W-:Y:S07]  /*5f10*/  @UP0 UIMAD UR6, UR52, UR6, URZ ;  /* 0x00000006340602a4 */ /* 0x000fee000f8e02ff */
[----:B------:R-:W-:Y:S01]  /*5f20*/  @!P3 PRMT R85, R0, 0x7610, R85 ;  /* 0x000076100055b816 */ /* 0x000fe20000000055 */
[----:B--2---:R-:W-:Y:S06]  /*5f30*/  @UP0 UIMAD.WIDE UR4, UR6, 0x4, UR4 ;  /* 0x00000004060408a5 */ /* 0x004fec000f8e0204 */
[----:B------:R-:W-:Y:S02]  /*5f40*/  IMAD.U32 R4, RZ, RZ, UR4 ;  /* 0x00000004ff047e24 */ /* 0x000fe4000f8e00ff */
[----:B------:R-:W-:Y:S03]  /*5f50*/  IMAD.U32 R5, RZ, RZ, UR5 ;  /* 0x00000005ff057e24 */ /* 0x000fe6000f8e00ff */
[----:B------:R-:W2:Y:S02]  /*5f60*/  @!UP0 LDCU UR4, c[0x0][0x980] ;  /* 0x00013000ff0487ac */ /* 0x000ea40008000800 */
[----:B-1---5:R1:W5:Y:S02]  /*5f70*/  @P3 LDG.E R41, desc[UR8][R4.64] ;  /* 0x0000000804293981 */ /* 0x022364000c1e1900 */
[----:B-12---:R-:W-:Y:S02]  /*5f80*/  @!P3 MOV R41, UR4 ;  /* 0x000000040029bc02 */ /* 0x006fe40008000f00 */
.L_x_82:
[----:B------:R-:W-:Y:S05]  /*5f90*/  @!P4 BRA `(.L_x_83) ;  /* 0x000000000024c947 */ /* 0x000fea0003800000 */
[----:B------:R-:W-:Y:S01]  /*5fa0*/  ISETP.NE.U32.AND P3, PT, R72, RZ, PT ;  /* 0x000000ff4800720c */ /* 0x000fe20003f65070 */
[----:B------:R-:W1:Y:S03]  /*5fb0*/  LDCU.64 UR4, c[0x0][0x358] ;  /* 0x00006b00ff0477ac */ /* 0x000e660008000a00 */
[----:B------:R-:W-:Y:S11]  /*5fc0*/  ISETP.NE.AND.EX P3, PT, R73, RZ, PT, P3 ;  /* 0x000000ff4900720c */ /* 0x000ff60003f65330 */
[----:B------:R-:W-:Y:S02]  /*5fd0*/  @!UPT UIADD3 URZ, UPT, UPT, URZ, URZ, URZ ;  /* 0x000000fffffff290 */ /* 0x000fe4000fffe0ff */
[----:B------:R-:W2:Y:S01]  /*5fe0*/  @P3 LDC.64 R4, c[0x0][0x9a8] ;  /* 0x00026a00ff043b82 */ /* 0x000ea20000000a00 */
[----:B------:R-:W-:Y:S04]  /*5ff0*/  @P3 IMAD R0, R74, UR52, RZ ;  /* 0x000000344a003c24 */ /* 0x000fe8000f8e02ff */
[----:B--2---:R-:W-:Y:S05]  /*6000*/  @P3 IMAD.WIDE R4, R0, 0x4, R4 ;  /* 0x0000000400043825 */ /* 0x004fea00078e0204 */
[----:B-1---5:R1:W5:Y:S02]  /*6010*/  @P3 LDG.E R38, desc[UR4][R4.64] ;  /* 0x0000000404263981 */ /* 0x022364000c1e1900 */
[----:B-1----:R-:W2:Y:S02]  /*6020*/  @!P3 LDC R38, c[0x0][0x9a0] ;  /* 0x00026800ff26bb82 */ /* 0x002ea40000000800 */
.L_x_83:
[----:B-----5:R-:W-:Y:S01]  /*6030*/  FSETP.NEU.AND P3, PT, R41, RZ, PT ;  /* 0x000000ff2900720b */ /* 0x020fe20003f6d000 */
[----:B------:R-:W1:Y:S01]  /*6040*/  LDCU.128 UR12, c[0x0][0xb90] ;  /* 0x00017200ff0c77ac */ /* 0x000e620008000c00 */
[----:B------:R-:W-:Y:S01]  /*6050*/  SEL R3, RZ, 0xffffffff, P2 ;  /* 0xffffffffff037807 */ /* 0x000fe20001000000 */
[----:B------:R-:W-:Y:S01]  /*6060*/  BSSY B1, `(.L_x_84) ;  /* 0x0000057000017945 */ /* 0x000fe20003800000 */
[----:B------:R-:W-:Y:S01]  /*6070*/  @P1 LOP3.LUT P2, RZ, R85, 0xff, RZ, 0xc0, !PT ;  /* 0x000000ff55ff1812 */ /* 0x000fe2000784c0ff */
[----:B------:R-:W-:Y:S01]  /*6080*/  IMAD.MOV.U32 R58, RZ, RZ, 0x1 ;  /* 0x00000001ff3a7424 */ /* 0x000fe200078e00ff */
[----:B------:R-:W-:Y:S01]  /*6090*/  @P1 SEL R0, RZ, 0xffffffff, P3 ;  /* 0xffffffffff001807 */ /* 0x000fe20001800000 */
[----:B------:R-:W-:Y:S01]  /*60a0*/  IMAD.IADD R39, R37, 0x1, R2 ;  /* 0x0000000125277824 */ /* 0x000fe200078e0202 */
[----:B------:R-:W-:Y:S01]  /*60b0*/  LOP3.LUT R81, R81, 0x1, RZ, 0x3c, !PT ;  /* 0x0000000151517812 */ /* 0x000fe200078e3cff */
[----:B------:R-:W3:Y:S01]  /*60c0*/  LDCU UR11, c[0x0][0xba0] ;  /* 0x00017400ff0b77ac */ /* 0x000ee20008000800 */
[----:B------:R-:W-:Y:S01]  /*60d0*/  @P0 SEL R0, R3, R0, !P2 ;  /* 0x0000000003000207 */ /* 0x000fe20005000000 */
[----:B------:R-:W-:Y:S01]  /*60e0*/  IMAD R102, R83, -0x10, R95 ;  /* 0xfffffff053667824 */ /* 0x000fe200078e025f */
[----:B------:R-:W-:Y:S01]  /*60f0*/  LEA R56, R36, UR49, 0x3 ;  /* 0x0000003124387c11 */ /* 0x000fe2000f8e18ff */
[----:B------:R-:W-:Y:S01]  /*6100*/  USHF.L.U32 UR8, UR51, 0x7, URZ ;  /* 0x0000000733087899 */ /* 0x000fe200080006ff */
[----:B------:R-:W-:Y:S01]  /*6110*/  @P1 LOP3.LUT R0, R0, 0x1, RZ, 0xc0, !PT ;  /* 0x0000000100001812 */ /* 0x000fe200078ec0ff */
[----:B------:R-:W-:Y:S01]  /*6120*/  IMAD.MOV.U32 R57, RZ, RZ, RZ ;  /* 0x000000ffff397224 */ /* 0x000fe200078e00ff */
[----:B------:R-:W-:Y:S02]  /*6130*/  R2UR UR4, R91 ;  /* 0x000000005b0472ca */ /* 0x000fe400000e0000 */
[----:B------:R-:W-:Y:S02]  /*6140*/  CS2R R70, SRZ ;  /* 0x0000000000467805 */ /* 0x000fe4000001ff00 */
[----:B------:R-:W-:Y:S01]  /*6150*/  ISETP.NE.U32.OR P5, PT, R0, 0x1, !P1 ;  /* 0x000000010000780c */ /* 0x000fe20004fa5470 */
[----:B------:R-:W-:Y:S01]  /*6160*/  IMAD.U32 R99, RZ, RZ, UR8 ;  /* 0x00000008ff637e24 */ /* 0x000fe2000f8e00ff */
[----:B------:R-:W-:Y:S02]  /*6170*/  R2UR UR6, R90 ;  /* 0x000000005a0672ca */ /* 0x000fe400000e0000 */
[----:B------:R-:W-:Y:S02]  /*6180*/  CS2R R68, SRZ ;  /* 0x0000000000447805 */ /* 0x000fe4000001ff00 */
[----:B------:R-:W-:Y:S02]  /*6190*/  R2UR UR10, R92 ;  /* 0x000000005c0a72ca */ /* 0x000fe400000e0000 */
[----:B------:R-:W-:Y:S02]  /*61a0*/  CS2R R62, SRZ ;  /* 0x00000000003e7805 */ /* 0x000fe4000001ff00 */
[----:B------:R-:W-:Y:S02]  /*61b0*/  R2UR UR9, R89 ;  /* 0x00000000590972ca */ /* 0x000fe400000e0000 */
[----:B------:R-:W-:Y:S02]  /*61c0*/  CS2R R60, SRZ ;  /* 0x00000000003c7805 */ /* 0x000fe4000001ff00 */
[----:B------:R-:W-:Y:S02]  /*61d0*/  PLOP3.LUT P2, PT, PT, PT, UP1, 0x80, 0x8 ;  /* 0x000000000008781c */ /* 0x000fe40003f4f018 */
[----:B------:R-:W-:Y:S02]  /*61e0*/  CS2R R54, SRZ ;  /* 0x0000000000367805 */ /* 0x000fe4000001ff00 */
[----:B------:R-:W-:Y:S01]  /*61f0*/  LOP3.LUT P4, R100, R85, 0xff, RZ, 0xc0, !PT ;  /* 0x000000ff55647812 */ /* 0x000fe2000788c0ff */
[----:B------:R-:W-:Y:S01]  /*6200*/  UIMAD.WIDE.U32 UR4, UR8, UR4, URZ ;  /* 0x00000004080472a5 */ /* 0x000fe2000f8e00ff */
[----:B------:R-:W-:Y:S02]  /*6210*/  SEL R4, RZ, 0xffffffff, P3 ;  /* 0xffffffffff047807 */ /* 0x000fe40001800000 */
[----:B------:R-:W-:Y:S02]  /*6220*/  CS2R R52, SRZ ;  /* 0x0000000000347805 */ /* 0x000fe4000001ff00 */
[----:B------:R-:W-:Y:S01]  /*6230*/  @P5 SHF.L.U32 R0, R81, 0x1f, RZ ;  /* 0x0000001f51005819 */ /* 0x000fe200000006ff */
[----:B------:R-:W-:Y:S01]  /*6240*/  USHF.R.U32.HI UR5, URZ, UR6, UR5 ;  /* 0x00000006ff057299 */ /* 0x000fe20008011605 */
[----:B------:R-:W-:Y:S01]  /*6250*/  P2R R101, PR, RZ, 0x20 ;  /* 0x00000020ff657803 */ /* 0x000fe20000000000 */
[----:B------:R-:W-:Y:S01]  /*6260*/  UISETP.NE.AND UP0, UPT, UR10, 0x1, UPT ;  /* 0x000000010a00788c */ /* 0x000fe2000bf05270 */
[----:B------:R4:W2:Y:S01]  /*6270*/  @P5 SYNCS.PHASECHK.TRANS64.TRYWAIT P1, [UR49+0x60], R0 ;  /* 0x00006000ff0055a7 */ /* 0x0008a20008021131 */
[----:B------:R-:W-:Y:S02]  /*6280*/  CS2R R50, SRZ ;  /* 0x0000000000327805 */ /* 0x000fe4000001ff00 */
[----:B------:R-:W-:Y:S01]  /*6290*/  CS2R R48, SRZ ;  /* 0x0000000000307805 */ /* 0x000fe2000001ff00 */
[----:B------:R-:W-:Y:S01]  /*62a0*/  USEL UR5, UR8, UR5, !UP0 ;  /* 0x0000000508057287 */ /* 0x000fe2000c000000 */
[----:B------:R-:W-:Y:S01]  /*62b0*/  @P2 SEL R4, R3, R4, !P4 ;  /* 0x0000000403042207 */ /* 0x000fe20006000000 */
[----:B------:R-:W-:Y:S03]  /*62c0*/  UISETP.NE.AND UP0, UPT, UR9, 0x1, UPT ;  /* 0x000000010900788c */ /* 0x000fe6000bf05270 */
[----:B------:R-:W-:Y:S01]  /*62d0*/  LOP3.LUT R4, R4, 0x1, RZ, 0xc0, !PT ;  /* 0x0000000104047812 */ /* 0x000fe200078ec0ff */
[----:B------:R-:W-:Y:S02]  /*62e0*/  IMAD R6, RZ, RZ, -UR5 ;  /* 0x80000005ff067e24 */ /* 0x000fe4000f8e02ff */
[----:B------:R-:W-:Y:S02]  /*62f0*/  IMAD.U32 R98, RZ, RZ, UR5 ;  /* 0x00000005ff627e24 */ /* 0x000fe4000f8e00ff */
[----:B------:R-:W-:Y:S01]  /*6300*/  IMAD R99, R6, UR10, R99 ;  /* 0x0000000a06637c24 */ /* 0x000fe2000f8e0263 */
[----:B----4-:R-:W-:Y:S04]  /*6310*/  SHF.L.U32 R0, R80, 0x1f, RZ ;  /* 0x0000001f50007819 */ /* 0x010fe800000006ff */
[----:B------:R4:W4:Y:S01]  /*6320*/  SYNCS.PHASECHK.TRANS64.TRYWAIT P0, [R56+URZ+0xc0], R0 ;  /* 0x0000c000380075a7 */ /* 0x00092200080011ff */
[----:B-1----:R-:W-:Y:S07]  /*6330*/  UIMAD.WIDE.U32 UR6, UR5, UR12, URZ ;  /* 0x0000000c050672a5 */ /* 0x002fee000f8e00ff */
[----:B------:R-:W-:Y:S02]  /*6340*/  UMOV UR4, UR7 ;  /* 0x0000000700047c82 */ /* 0x000fe40008000000 */
[----:B------:R-:W-:Y:S04]  /*6350*/  USHF.R.U32.HI UR4, URZ, UR13, UR4 ;  /* 0x0000000dff047299 */ /* 0x000fe80008011604 */
[----:B------:R-:W-:Y:S02]  /*6360*/  USEL UR4, UR5, UR4, !UP0 ;  /* 0x0000000405047287 */ /* 0x000fe4000c000000 */
[----:B------:R-:W-:Y:S02]  /*6370*/  UISETP.NE.AND UP0, UPT, UR14, 0x1, UPT ;  /* 0x000000010e00788c */ /* 0x000fe4000bf05270 */
[----:B------:R-:W-:Y:S02]  /*6380*/  UIMAD.WIDE.U32 UR6, UR4, UR15, URZ ;  /* 0x0000000f040672a5 */ /* 0x000fe4000f8e00ff */
[----:B------:R-:W-:Y:S02]  /*6390*/  IMAD.U32 R97, RZ, RZ, UR4 ;  /* 0x00000004ff617e24 */ /* 0x000fe4000f8e00ff */
[----:B------:R-:W-:Y:S01]  /*63a0*/  PLOP3.LUT P2, PT, PT, PT, UP0, 0x80, 0x8 ;  /* 0x000000000008781c */ /* 0x000fe20003f4f008 */
[----:B------:R-:W-:Y:S02]  /*63b0*/  IMAD R5, RZ, RZ, -UR4 ;  /* 0x80000004ff057e24 */ /* 0x000fe4000f8e02ff */
[----:B------:R-:W-:Y:S01]  /*63c0*/  UMOV UR6, UR7 ;  /* 0x0000000700067c82 */ /* 0x000fe20008000000 */
[----:B------:R-:W-:Y:S01]  /*63d0*/  IMAD.U32 R96, RZ, RZ, UR4 ;  /* 0x00000004ff607e24 */ /* 0x000fe2000f8e00ff */
[----:B---3--:R-:W-:Y:S01]  /*63e0*/  USHF.R.U32.HI UR6, URZ, UR11, UR6 ;  /* 0x0000000bff067299 */ /* 0x008fe20008011606 */
[----:B------:R-:W-:Y:S05]  /*63f0*/  IMAD R98, R5, UR9, R98 ;  /* 0x0000000905627c24 */ /* 0x000fea000f8e0262 */
[----:B------:R-:W-:Y:S02]  /*6400*/  SEL R97, R97, UR6, !P2 ;  /* 0x0000000661617c07 */ /* 0x000fe4000d000000 */
[----:B------:R-:W-:Y:S03]  /*6410*/  ISETP.NE.U32.AND P2, PT, R4, 0x1, PT ;  /* 0x000000010400780c */ /* 0x000fe60003f45070 */
[----:B------:R-:W-:Y:S01]  /*6420*/  IMAD.MOV R3, RZ, RZ, -R97 ;  /* 0x000000ffff037224 */ /* 0x000fe200078e0a61 */
[----:B------:R-:W-:Y:S03]  /*6430*/  P2R R59, PR, RZ, 0x4 ;  /* 0x00000004ff3b7803 */ /* 0x000fe60000000000 */
[----:B------:R-:W-:Y:S01]  /*6440*/  IMAD R96, R3, UR14, R96 ;  /* 0x0000000e03607c24 */ /* 0x000fe2000f8e0260 */
[----:B--2---:R-:W-:Y:S01]  /*6450*/  @P5 SEL R58, RZ, 0x1, !P1 ;  /* 0x00000001ff3a5807 */ /* 0x004fe20004800000 */
[----:B------:R-:W-:Y:S06]  /*6460*/  @!P5 BRA `(.L_x_85) ;  /* 0x000000000058d947 */ /* 0x000fec0003800000 */
[----:B------:R-:W-:Y:S01]  /*6470*/  IMAD.MOV.U32 R71, RZ, RZ, RZ ;  /* 0x000000ffff477224 */ /* 0x000fe200078e00ff */
[----:B------:R-:W-:Y:S01]  /*6480*/  ISETP.NE.AND P1, PT, R58, RZ, PT ;  /* 0x000000ff3a00720c */ /* 0x000fe20003f25270 */
[----:B------:R-:W-:Y:S01]  /*6490*/  BSSY B0, `(.L_x_86) ;  /* 0x000000c000007945 */ /* 0x000fe20003800000 */
[----:B------:R-:W-:Y:S02]  /*64a0*/  CS2R R50, SRZ ;  /* 0x0000000000327805 */ /* 0x000fe4000001ff00 */
[----:B------:R-:W-:Y:S02]  /*64b0*/  CS2R R48, SRZ ;  /* 0x0000000000307805 */ /* 0x000fe4000001ff00 */
[----:B------:R-:W-:Y:S02]  /*64c0*/  CS2R R54, SRZ ;  /* 0x0000000000367805 */ /* 0x000fe4000001ff00 */
[----:B------:R-:W-:Y:S02]  /*64d0*/  CS2R R52, SRZ ;  /* 0x0000000000347805 */ /* 0x000fe4000001ff00 */
[----:B------:R-:W-:Y:S02]  /*64e0*/  CS2R R62, SRZ ;  /* 0x00000000003e7805 */ /* 0x000fe4000001ff00 */
[----:B------:R-:W-:Y:S02]  /*64f0*/  CS2R R60, SRZ ;  /* 0x00000000003c7805 */ /* 0x000fe4000001ff00 */
[----:B------:R-:W-:Y:S01]  /*6500*/  CS2R R68, SRZ ;  /* 0x0000000000447805 */ /* 0x000fe2000001ff00 */
[----:B------:R-:W-:Y:S06]  /*6510*/  @P1 BRA `(.L_x_87) ;  /* 0x00000000000c1947 */ /* 0x000fec0003800000 */
[----:B------:R-:W-:Y:S04]  /*6520*/  SHF.L.U32 R3, R81, 0x1f, RZ ;  /* 0x0000001f51037819 */ /* 0x000fe800000006ff */
[----:B------:R-:W1:Y:S02]  /*6530*/  SYNCS.PHASECHK.TRANS64.TRYWAIT P1, [UR49+0x60], R3 ;  /* 0x00006003ff0075a7 */ /* 0x000e640008021131 */
[----:B-1----:R-:W-:Y:S05]  /*6540*/  @!P1 BRA `(.L_x_88) ;  /* 0x0000003c00689947 */ /* 0x002fea0003800000 */
.L_x_87:
[----:B------:R-:W-:Y:S05]  /*6550*/  BSYNC B0 ;  /* 0x0000000000007941 */ /* 0x000fea0003800000 */
.L_x_86:
[----:B------:R-:W-:Y:S01]  /*6560*/  ISETP.NE.AND P1, PT, R59, RZ, PT ;  /* 0x000000ff3b00720c */ /* 0x000fe20003f25270 */
[----:B------:R-:W-:Y:S11]  /*6570*/  HFMA2 R57, -RZ, RZ, 0, 5.9604644775390625e-08 ;  /* 0x00000001ff397431 */ /* 0x000ff600000001ff */
[----:B------:R-:W-:Y:S01]  /*6580*/  @!UPT UIADD3 URZ, UPT, UPT, URZ, URZ, URZ ;  /* 0x000000fffffff290 */ /* 0x000fe2000fffe0ff */
[----:B------:R2:W3:Y:S04]  /*6590*/  @P1 LDS.128 R48, [R82] ;  /* 0x0000000052301984 */ /* 0x0004e80000000c00 */
[----:B------:R2:W1:Y:S04]  /*65a0*/  @P1 LDS.128 R52, [R95+0x10] ;  /* 0x000010005f341984 */ /* 0x0004680000000c00 */
[----:B------:R2:W1:Y:S04]  /*65b0*/  @P1 LDS.128 R60, [R94+0x20] ;  /* 0x000020005e3c1984 */ /* 0x0004680000000c00 */
[----:B------:R2:W1:Y:S02]  /*65c0*/  @P1 LDS.128 R68, [R102+0x30] ;  /* 0x0000300066441984 */ /* 0x0004640000000c00 */
.L_x_85:
[----:B------:R-:W-:Y:S05]  /*65d0*/  BSYNC B1 ;  /* 0x0000000000017941 */ /* 0x000fea0003800000 */
.L_x_84:
[----:B-1----:R-:W-:Y:S04]  /*65e0*/  SHF.R.U32.HI R2, RZ, 0x15, R39 ;  /* 0x00000015ff027819 */ /* 0x002fe80000011627 */
[----:B------:R-:W-:Y:S01]  /*65f0*/  LOP3.LUT P1, RZ, R2, 0x3, R86, 0x48, !PT ;  /* 0x0000000302ff7812 */ /* 0x000fe20007824856 */
[----:B------:R-:W-:Y:S01]  /*6600*/  @!UPT UIADD3 URZ, UPT, UPT, URZ, URZ, URZ ;  /* 0x000000fffffff290 */ /* 0x000fe2000fffe0ff */
[----:B----4-:R-:W-:Y:S11]  /*6610*/  @P0 BRA `(.L_x_89) ;  /* 0x0000000000080947 */ /* 0x010ff60003800000 */
[----:B------:R-:W1:Y:S02]  /*6620*/  SYNCS.PHASECHK.TRANS64.TRYWAIT P0, [R56+URZ+0xc0], R0 ;  /* 0x0000c000380075a7 */ /* 0x000e6400080011ff */
[----:B-1----:R-:W-:Y:S05]  /*6630*/  @!P0 BRA `(.L_x_90) ;  /* 0x0000003c00448947 */ /* 0x002fea0003800000 */
.L_x_89:
[----:B------:R-:W-:Y:S05]  /*6640*/  @!P1 BRA `(.L_x_91) ;  /* 0x0000000000409947 */ /* 0x000fea0003800000 */
[----:B------:R-:W4:Y:S01]  /*6650*/  LDCU.64 UR8, c[0x4][0x70] ;  /* 0x01000e00ff0877ac */ /* 0x000f220008000a00 */
[----:B------:R-:W-:Y:S01]  /*6660*/  MOV R3, 0x0 ;  /* 0x0000000000037802 */ /* 0x000fe20000000f00 */
[----:B------:R-:W-:Y:S02]  /*6670*/  HFMA2 R12, -RZ, RZ, 0, 5.9604644775390625e-08 ;  /* 0x00000001ff0c7431 */ /* 0x000fe400000001ff */
[----:B------:R-:W-:Y:S02]  /*6680*/  IMAD.MOV.U32 R8, RZ, RZ, 0x192 ;  /* 0x00000192ff087424 */ /* 0x000fe400078e00ff */
[----:B------:R-:W-:Y:S01]  /*6690*/  IMAD.MOV.U32 R13, RZ, RZ, RZ ;  /* 0x000000ffff0d7224 */ /* 0x000fe200078e00ff */
[----:B------:R-:W5:Y:S01]  /*66a0*/  LDCU.64 UR6, c[0x4][0x78] ;  /* 0x01000f00ff0677ac */ /* 0x000f620008000a00 */
[----:B------:R-:W1:Y:S01]  /*66b0*/  LDC.64 R2, c[0x4][R3] ;  /* 0x0100000003027b82 */ /* 0x000e620000000a00 */
[----:B------:R-:W2:Y:S01]  /*66c0*/  LDCU.64 UR4, c[0x4][0x10] ;  /* 0x01000200ff0477ac */ /* 0x000ea20008000a00 */
[----:B----4-:R-:W-:Y:S01]  /*66d0*/  MOV R5, UR9 ;  /* 0x0000000900057c02 */ /* 0x010fe20008000f00 */
[----:B------:R-:W-:Y:S01]  /*66e0*/  IMAD.U32 R4, RZ, RZ, UR8 ;  /* 0x00000008ff047e24 */ /* 0x000fe2000f8e00ff */
[----:B-----5:R-:W-:Y:S01]  /*66f0*/  MOV R7, UR7 ;  /* 0x0000000700077c02 */ /* 0x020fe20008000f00 */
[----:B------:R-:W-:Y:S01]  /*6700*/  IMAD.U32 R6, RZ, RZ, UR6 ;  /* 0x00000006ff067e24 */ /* 0x000fe2000f8e00ff */
[----:B--2---:R-:W-:Y:S01]  /*6710*/  MOV R11, UR5 ;  /* 0x00000005000b7c02 */ /* 0x004fe20008000f00 */
[----:B------:R-:W-:Y:S02]  /*6720*/  IMAD.U32 R10, RZ, RZ, UR4 ;  /* 0x00000004ff0a7e24 */ /* 0x000fe4000f8e00ff */
[----:B------:R-:W-:Y:S07]  /*6730*/  LEPC R20, `(.L_x_91) ;  /* 0x000000001014794e */ /* 0x000fee0000000000 */
[----:B-1-3--:R-:W-:Y:S05]  /*6740*/  CALL.ABS.NOINC R2 ;  /* 0x0000000002007343 */ /* 0x00afea0003c00000 */
.L_x_91:
[----:B------:R-:W-:Y:S05]  /*6750*/  WARPSYNC.ALL ;  /* 0x0000000000007948 */ /* 0x000fea0003800000 */
[----:B------:R-:W-:Y:S01]  /*6760*/  R2UR UR4, R39 ;  /* 0x00000000270472ca */ /* 0x000fe200000e0000 */
[--C-:B---3--:R-:W-:Y:S01]  /*6770*/  HADD2.F32 R3, -RZ, R48.reuse.H0_H0 ;  /* 0x20000030ff037230 */ /* 0x108fe20000004100 */
[----:B------:R-:W-:Y:S01]  /*6780*/  ISETP.NE.AND P0, PT, R84, RZ, PT ;  /* 0x000000ff5400720c */ /* 0x000fe20003f05270 */
[--C-:B------:R-:W-:Y:S01]  /*6790*/  HADD2.F32 R40, -RZ, R49.reuse.H0_H0 ;  /* 0x20000031ff287230 */ /* 0x100fe20000004100 */
[----:B------:R-:W-:Y:S01]  /*67a0*/  BSSY.RECONVERGENT B0, `(.L_x_92) ;  /* 0x0000089000007945 */ /* 0x000fe20003800200 */
[----:B------:R-:W-:Y:S08]  /*67b0*/  HADD2.F32 R42, -RZ, R49.H1_H1 ;  /* 0x30000031ff2a7230 */ /* 0x000ff00000004100 */
[----:B------:R-:W1:Y:S02]  /*67c0*/  LDTM.x32 R4, tmem[UR4] ;  /* 0x00000004000479ee */ /* 0x000e6400082c0000 */
[C---:B-1----:R-:W-:Y:S01]  /*67d0*/  FMUL R0, R38.reuse, R4 ;  /* 0x0000000426007220 */ /* 0x042fe20000400000 */
[----:B------:R-:W-:Y:S02]  /*67e0*/  HADD2.F32 R4, -RZ, R48.H1_H1 ;  /* 0x30000030ff047230 */ /* 0x000fe40000004100 */
[C---:B------:R-:W-:Y:S01]  /*67f0*/  FMUL R2, R38.reuse, R5 ;  /* 0x0000000526027220 */ /* 0x040fe20000400000 */
[C---:B------:R-:W-:Y:S01]  /*6800*/  FMUL R7, R38.reuse, R7 ;  /* 0x0000000726077220 */ /* 0x040fe20000400000 */
[C---:B------:R-:W-:Y:S01]  /*6810*/  FFMA R0, R41.reuse, R3, R0 ;  /* 0x0000000329007223 */ /* 0x040fe20000000000 */
[C---:B------:R-:W-:Y:S01]  /*6820*/  FMUL R3, R38.reuse, R6 ;  /* 0x0000000626037220 */ /* 0x040fe20000400000 */
[C---:B------:R-:W-:Y:S01]  /*6830*/  FFMA R2, R41.reuse, R4, R2 ;  /* 0x0000000429027223 */ /* 0x040fe20000000002 */
[C---:B------:R-:W-:Y:S01]  /*6840*/  FMUL R4, R38.reuse, R8 ;  /* 0x0000000826047220 */ /* 0x040fe20000400000 */
[C---:B------:R-:W-:Y:S01]  /*6850*/  FMUL R8, R38.reuse, R12 ;  /* 0x0000000c26087220 */ /* 0x040fe20000400000 */
[C---:B------:R-:W-:Y:S01]  /*6860*/  FFMA R3, R41.reuse, R40, R3 ;  /* 0x0000002829037223 */ /* 0x040fe20000000003 */
[C---:B------:R-:W-:Y:S01]  /*6870*/  FMUL R12, R38.reuse, R16 ;  /* 0x00000010260c7220 */ /* 0x040fe20000400000 */
[C---:B------:R-:W-:Y:S01]  /*6880*/  FMUL R16, R38.reuse, R20 ;  /* 0x0000001426107220 */ /* 0x040fe20000400000 */
[C---:B------:R-:W-:Y:S01]  /*6890*/  FMUL R20, R38.reuse, R24 ;  /* 0x0000001826147220 */ /* 0x040fe20000400000 */
[C---:B------:R-:W-:Y:S01]  /*68a0*/  FMUL R24, R38.reuse, R28 ;  /* 0x0000001c26187220 */ /* 0x040fe20000400000 */
[----:B------:R-:W-:Y:S01]  /*68b0*/  FMUL R28, R38, R32 ;  /* 0x00000020261c7220 */ /* 0x000fe20000400000 */
[--C-:B------:R-:W-:Y:S01]  /*68c0*/  HADD2.F32 R32, -RZ, R50.reuse.H0_H0 ;  /* 0x20000032ff207230 */ /* 0x100fe20000004100 */
[----:B------:R-:W-:Y:S01]  /*68d0*/  F2FP.F16.F32.PACK_AB R44, R2, R0 ;  /* 0x00000000022c723e */ /* 0x000fe200000000ff */
[----:B------:R-:W-:Y:S02]  /*68e0*/  HADD2.F32 R0, -RZ, R50.H1_H1 ;  /* 0x30000032ff007230 */ /* 0x000fe40000004100 */
[C---:B------:R-:W-:Y:S01]  /*68f0*/  FMUL R5, R38.reuse, R9 ;  /* 0x0000000926057220 */ /* 0x040fe20000400000 */
[--C-:B------:R-:W-:Y:S02]  /*6900*/  HADD2.F32 R2, -RZ, R51.reuse.H0_H0 ;  /* 0x20000033ff027230 */ /* 0x100fe40000004100 */
[C---:B------:R-:W-:Y:S01]  /*6910*/  FFMA R7, R41.reuse, R42, R7 ;  /* 0x0000002a29077223 */ /* 0x040fe20000000007 */
[C---:B------:R-:W-:Y:S01]  /*6920*/  FFMA R4, R41.reuse, R32, R4 ;  /* 0x0000002029047223 */ /* 0x040fe20000000004 */
[----:B------:R-:W-:Y:S02]  /*6930*/  HADD2.F32 R32, -RZ, R51.H1_H1 ;  /* 0x30000033ff207230 */ /* 0x000fe40000004100 */
[----:B------:R-:W-:Y:S01]  /*6940*/  FFMA R5, R41, R0, R5 ;  /* 0x0000000029057223 */ /* 0x000fe20000000005 */
[--C-:B------:R-:W-:Y:S01]  /*6950*/  HADD2.F32 R0, -RZ, R52.reuse.H0_H0 ;  /* 0x20000034ff007230 */ /* 0x100fe20000004100 */
[----:B------:R-:W-:Y:S01]  /*6960*/  F2FP.F16.F32.PACK_AB R45, R7, R3 ;  /* 0x00000003072d723e */ /* 0x000fe200000000ff */
[C---:B------:R-:W-:Y:S01]  /*6970*/  FMUL R6, R38.reuse, R10 ;  /* 0x0000000a26067220 */ /* 0x040fe20000400000 */
[--C-:B------:R-:W-:Y:S01]  /*6980*/  HADD2.F32 R3, -RZ, R53.reuse.H0_H0 ;  /* 0x20000035ff037230 */ /* 0x100fe20000004100 */
[----:B------:R-:W-:Y:S01]  /*6990*/  F2FP.F16.F32.PACK_AB R46, R5, R4 ;  /* 0x00000004052e723e */ /* 0x000fe200000000ff */
[C---:B------:R-:W-:Y:S01]  /*69a0*/  FMUL R11, R38.reuse, R11 ;  /* 0x0000000b260b7220 */ /* 0x040fe20000400000 */
[C---:B------:R-:W-:Y:S01]  /*69b0*/  FFMA R6, R41.reuse, R2, R6 ;  /* 0x0000000229067223 */ /* 0x040fe20000000006 */
[----:B------:R-:W-:Y:S02]  /*69c0*/  HADD2.F32 R2, -RZ, R52.H1_H1 ;  /* 0x30000034ff027230 */ /* 0x000fe40000004100 */
[C---:B------:R-:W-:Y:S01]  /*69d0*/  FMUL R9, R38.reuse, R13 ;  /* 0x0000000d26097220 */ /* 0x040fe20000400000 */
[C---:B------:R-:W-:Y:S01]  /*69e0*/  FFMA R11, R41.reuse, R32, R11 ;  /* 0x00000020290b7223 */ /* 0x040fe2000000000b */
[C---:B------:R-:W-:Y:S01]  /*69f0*/  FFMA R8, R41.reuse, R0, R8 ;  /* 0x0000000029087223 */ /* 0x040fe20000000008 */
[C---:B------:R-:W-:Y:S01]  /*6a00*/  FMUL R10, R38.reuse, R14 ;  /* 0x0000000e260a7220 */ /* 0x040fe20000400000 */
[----:B------:R-:W-:Y:S02]  /*6a10*/  HADD2.F32 R0, -RZ, R53.H1_H1 ;  /* 0x30000035ff007230 */ /* 0x000fe40000004100 */
[C---:B------:R-:W-:Y:S01]  /*6a20*/  FMUL R15, R38.reuse, R15 ;  /* 0x0000000f260f7220 */ /* 0x040fe20000400000 */
[C---:B------:R-:W-:Y:S01]  /*6a30*/  FFMA R9, R41.reuse, R2, R9 ;  /* 0x0000000229097223 */ /* 0x040fe20000000009 */
[C---:B------:R-:W-:Y:S01]  /*6a40*/  FFMA R10, R41.reuse, R3, R10 ;  /* 0x00000003290a7223 */ /* 0x040fe2000000000a */
[--C-:B------:R-:W-:Y:S02]  /*6a50*/  HADD2.F32 R2, -RZ, R54.reuse.H0_H0 ;  /* 0x20000036ff027230 */ /* 0x100fe40000004100 */
[C---:B------:R-:W-:Y:S01]  /*6a60*/  FFMA R15, R41.reuse, R0, R15 ;  /* 0x00000000290f7223 */ /* 0x040fe2000000000f */
[----:B------:R-:W-:Y:S02]  /*6a70*/  HADD2.F32 R3, -RZ, R54.H1_H1 ;  /* 0x30000036ff037230 */ /* 0x000fe40000004100 */
[C---:B------:R-:W-:Y:S01]  /*6a80*/  FMUL R13, R38.reuse, R17 ;  /* 0x00000011260d7220 */ /* 0x040fe20000400000 */
[--C-:B------:R-:W-:Y:S02]  /*6a90*/  HADD2.F32 R0, -RZ, R55.reuse.H0_H0 ;  /* 0x20000037ff007230 */ /* 0x100fe40000004100 */
[C---:B------:R-:W-:Y:S01]  /*6aa0*/  FMUL R14, R38.reuse, R18 ;  /* 0x00000012260e7220 */ /* 0x040fe20000400000 */
[C---:B------:R-:W-:Y:S01]  /*6ab0*/  FFMA R12, R41.reuse, R2, R12 ;  /* 0x00000002290c7223 */ /* 0x040fe2000000000c */
[C---:B------:R-:W-:Y:S01]  /*6ac0*/  FFMA R13, R41.reuse, R3, R13 ;  /* 0x00000003290d7223 */ /* 0x040fe2000000000d */
[----:B------:R-:W-:Y:S02]  /*6ad0*/  HADD2.F32 R2, -RZ, R55.H1_H1 ;  /* 0x30000037ff027230 */ /* 0x000fe40000004100 */
[C---:B------:R-:W-:Y:S01]  /*6ae0*/  FFMA R14, R41.reuse, R0, R14 ;  /* 0x00000000290e7223 */ /* 0x040fe2000000000e */
[C---:B------:R-:W-:Y:S01]  /*6af0*/  FMUL R19, R38.reuse, R19 ;  /* 0x0000001326137220 */ /* 0x040fe20000400000 */
[--C-:B------:R-:W-:Y:S02]  /*6b00*/  HADD2.F32 R0, -RZ, R60.reuse.H0_H0 ;  /* 0x2000003cff007230 */ /* 0x100fe40000004100 */
[C---:B------:R-:W-:Y:S01]  /*6b10*/  FMUL R17, R38.reuse, R21 ;  /* 0x0000001526117220 */ /* 0x040fe20000400000 */
[--C-:B------:R-:W-:Y:S02]  /*6b20*/  HADD2.F32 R3, -RZ, R61.reuse.H0_H0 ;  /* 0x2000003dff037230 */ /* 0x100fe40000004100 */
[C---:B------:R-:W-:Y:S01]  /*6b30*/  FFMA R19, R41.reuse, R2, R19 ;  /* 0x0000000229137223 */ /* 0x040fe20000000013 */
[----:B------:R-:W-:Y:S02]  /*6b40*/  HADD2.F32 R2, -RZ, R60.H1_H1 ;  /* 0x3000003cff027230 */ /* 0x000fe40000004100 */
[C---:B------:R-:W-:Y:S01]  /*6b50*/  FFMA R16, R41.reuse, R0, R16 ;  /* 0x0000000029107223 */ /* 0x040fe20000000010 */
[C---:B------:R-:W-:Y:S01]  /*6b60*/  FMUL R18, R38.reuse, R22 ;  /* 0x0000001626127220 */ /* 0x040fe20000400000 */
[----:B------:R-:W-:Y:S02]  /*6b70*/  HADD2.F32 R0, -RZ, R61.H1_H1 ;  /* 0x3000003dff007230 */ /* 0x000fe40000004100 */
[C---:B------:R-:W-:Y:S01]  /*6b80*/  FMUL R23, R38.reuse, R23 ;  /* 0x0000001726177220 */ /* 0x040fe20000400000 */
[C---:B------:R-:W-:Y:S01]  /*6b90*/  FFMA R17, R41.reuse, R2, R17 ;  /* 0x0000000229117223 */ /* 0x040fe20000000011 */
[C---:B------:R-:W-:Y:S01]  /*6ba0*/  FFMA R18, R41.reuse, R3, R18 ;  /* 0x0000000329127223 */ /* 0x040fe20000000012 */
[--C-:B------:R-:W-:Y:S02]  /*6bb0*/  HADD2.F32 R2, -RZ, R62.reuse.H0_H0 ;  /* 0x2000003eff027230 */ /* 0x100fe40000004100 */
[----:B------:R-:W-:Y:S01]  /*6bc0*/  FFMA R23, R41, R0, R23 ;  /* 0x0000000029177223 */ /* 0x000fe20000000017 */
[----:B------:R-:W-:Y:S02]  /*6bd0*/  HADD2.F32 R0, -RZ, R62.H1_H1 ;  /* 0x3000003eff007230 */ /* 0x000fe40000004100 */
[C---:B------:R-:W-:Y:S01]  /*6be0*/  FMUL R21, R38.reuse, R25 ;  /* 0x0000001926157220 */ /* 0x040fe20000400000 */
[----:B------:R-:W-:Y:S01]  /*6bf0*/  F2FP.F16.F32.PACK_AB R47, R11, R6 ;  /* 0x000000060b2f723e */ /* 0x000fe200000000ff */
[--C-:B------:R-:W-:Y:S02]  /*6c00*/  HADD2.F32 R3, -RZ, R63.reuse.H0_H0 ;  /* 0x2000003fff037230 */ /* 0x100fe40000004100 */
[C---:B------:R-:W-:Y:S01]  /*6c10*/  FMUL R22, R38.reuse, R26 ;  /* 0x0000001a26167220 */ /* 0x040fe20000400000 */
[C---:B------:R-:W-:Y:S01]  /*6c20*/  FFMA R20, R41.reuse, R2, R20 ;  /* 0x0000000229147223 */ /* 0x040fe20000000014 */
[C---:B------:R-:W-:Y:S01]  /*6c30*/  FFMA R21, R41.reuse, R0, R21 ;  /* 0x0000000029157223 */ /* 0x040fe20000000015 */
[----:B------:R1:W-:Y:S01]  /*6c40*/  STS.128 [R82], R44 ;  /* 0x0000002c52007388 */ /* 0x0003e20000000c00 */
[----:B------:R-:W-:Y:S02]  /*6c50*/  HADD2.F32 R0, -RZ, R63.H1_H1 ;  /* 0x3000003fff007230 */ /* 0x000fe40000004100 */
[----:B------:R-:W-:Y:S01]  /*6c60*/  FFMA R22, R41, R3, R22 ;  /* 0x0000000329167223 */ /* 0x000fe20000000016 */
[C---:B------:R-:W-:Y:S01]  /*6c70*/  FMUL R27, R38.reuse, R27 ;  /* 0x0000001b261b7220 */ /* 0x040fe20000400000 */
[--C-:B------:R-:W-:Y:S01]  /*6c80*/  HADD2.F32 R2, -RZ, R68.reuse.H0_H0 ;  /* 0x20000044ff027230 */ /* 0x100fe20000004100 */
[----:B------:R-:W-:Y:S01]  /*6c90*/  F2FP.F16.F32.PACK_AB R8, R9, R8 ;  /* 0x000000080908723e */ /* 0x000fe200000000ff */
[----:B------:R-:W-:Y:S01]  /*6ca0*/  HADD2.F32 R3, -RZ, R68.H1_H1 ;  /* 0x30000044ff037230 */ /* 0x000fe20000004100 */
[----:B------:R-:W-:Y:S01]  /*6cb0*/  F2FP.F16.F32.PACK_AB R9, R15, R10 ;  /* 0x0000000a0f09723e */ /* 0x000fe200000000ff */
[C---:B------:R-:W-:Y:S01]  /*6cc0*/  FMUL R25, R38.reuse, R29 ;  /* 0x0000001d26197220 */ /* 0x040fe20000400000 */
[--C-:B------:R-:W-:Y:S01]  /*6cd0*/  HADD2.F32 R4, -RZ, R69.reuse.H0_H0 ;  /* 0x20000045ff047230 */ /* 0x100fe20000004100 */
[----:B------:R-:W-:Y:S01]  /*6ce0*/  F2FP.F16.F32.PACK_AB R10, R13, R12 ;  /* 0x0000000c0d0a723e */ /* 0x000fe200000000ff */
[C---:B------:R-:W-:Y:S01]  /*6cf0*/  FMUL R26, R38.reuse, R30 ;  /* 0x0000001e261a7220 */ /* 0x040fe20000400000 */
[----:B------:R-:W-:Y:S01]  /*6d00*/  F2FP.F16.F32.PACK_AB R11, R19, R14 ;  /* 0x0000000e130b723e */ /* 0x000fe200000000ff */
[C---:B------:R-:W-:Y:S01]  /*6d10*/  FFMA R27, R41.reuse, R0, R27 ;  /* 0x00000000291b7223 */ /* 0x040fe2000000001b */
[C---:B------:R-:W-:Y:S01]  /*6d20*/  FFMA R24, R41.reuse, R2, R24 ;  /* 0x0000000229187223 */ /* 0x040fe20000000018 */
[----:B------:R-:W-:Y:S02]  /*6d30*/  HADD2.F32 R0, -RZ, R69.H1_H1 ;  /* 0x30000045ff007230 */ /* 0x000fe40000004100 */
[C---:B------:R-:W-:Y:S01]  /*6d40*/  FFMA R25, R41.reuse, R3, R25 ;  /* 0x0000000329197223 */ /* 0x040fe20000000019 */
[----:B------:R1:W-:Y:S01]  /*6d50*/  STS.128 [R95+0x10], R8 ;  /* 0x000010085f007388 */ /* 0x0003e20000000c00 */
[C---:B------:R-:W-:Y:S01]  /*6d60*/  FMUL R31, R38.reuse, R31 ;  /* 0x0000001f261f7220 */ /* 0x040fe20000400000 */
[--C-:B------:R-:W-:Y:S02]  /*6d70*/  HADD2.F32 R2, -RZ, R70.reuse.H0_H0 ;  /* 0x20000046ff027230 */ /* 0x100fe40000004100 */
[----:B------:R-:W-:Y:S01]  /*6d80*/  FFMA R26, R41, R4, R26 ;  /* 0x00000004291a7223 */ /* 0x000fe2000000001a */
[----:B------:R-:W-:Y:S02]  /*6d90*/  HADD2.F32 R3, -RZ, R70.H1_H1 ;  /* 0x30000046ff037230 */ /* 0x000fe40000004100 */
[C---:B------:R-:W-:Y:S01]  /*6da0*/  FMUL R29, R38.reuse, R33 ;  /* 0x00000021261d7220 */ /* 0x040fe20000400000 */
[--C-:B------:R-:W-:Y:S01]  /*6db0*/  HADD2.F32 R4, -RZ, R71.reuse.H0_H0 ;  /* 0x20000047ff047230 */ /* 0x100fe20000004100 */
[----:B------:R-:W-:Y:S01]  /*6dc0*/  F2FP.F16.F32.PACK_AB R16, R17, R16 ;  /* 0x000000101110723e */ /* 0x000fe200000000ff */
[C---:B------:R-:W-:Y:S01]  /*6dd0*/  FMUL R30, R38.reuse, R34 ;  /* 0x00000022261e7220 */ /* 0x040fe20000400000 */
[----:B------:R-:W-:Y:S01]  /*6de0*/  HADD2.F32 R5, -RZ, R71.H1_H1 ;  /* 0x30000047ff057230 */ /* 0x000fe20000004100 */
[----:B------:R-:W-:Y:S01]  /*6df0*/  F2FP.F16.F32.PACK_AB R17, R23, R18 ;  /* 0x000000121711723e */ /* 0x000fe200000000ff */
[----:B------:R-:W-:Y:S01]  /*6e00*/  FFMA R31, R41, R0, R31 ;  /* 0x00000000291f7223 */ /* 0x000fe2000000001f */
[----:B------:R-:W-:Y:S01]  /*6e10*/  FMUL R35, R38, R35 ;  /* 0x0000002326237220 */ /* 0x000fe20000400000 */
[----:B------:R-:W-:Y:S01]  /*6e20*/  F2FP.F16.F32.PACK_AB R18, R21, R20 ;  /* 0x000000141512723e */ /* 0x000fe200000000ff */
[----:B------:R-:W-:Y:S01]  /*6e30*/  FFMA R28, R41, R2, R28 ;  /* 0x00000002291c7223 */ /* 0x000fe2000000001c */
[----:B------:R-:W-:Y:S01]  /*6e40*/  F2FP.F16.F32.PACK_AB R19, R27, R22 ;  /* 0x000000161b13723e */ /* 0x000fe200000000ff */
[C---:B------:R-:W-:Y:S01]  /*6e50*/  FFMA R29, R41.reuse, R3, R29 ;  /* 0x00000003291d7223 */ /* 0x040fe2000000001d */
[C---:B------:R-:W-:Y:S01]  /*6e60*/  FFMA R30, R41.reuse, R4, R30 ;  /* 0x00000004291e7223 */ /* 0x040fe2000000001e */
[----:B------:R-:W-:Y:S01]  /*6e70*/  FFMA R35, R41, R5, R35 ;  /* 0x0000000529237223 */ /* 0x000fe20000000023 */
[----:B------:R-:W-:Y:S01]  /*6e80*/  F2FP.F16.F32.PACK_AB R24, R25, R24 ;  /* 0x000000181918723e */ /* 0x000fe200000000ff */
[----:B------:R1:W-:Y:S01]  /*6e90*/  STS.128 [R94+0x20], R16 ;  /* 0x000020105e007388 */ /* 0x0003e20000000c00 */
[----:B------:R-:W-:Y:S02]  /*6ea0*/  F2FP.F16.F32.PACK_AB R25, R31, R26 ;  /* 0x0000001a1f19723e */ /* 0x000fe400000000ff */
[----:B------:R-:W-:Y:S02]  /*6eb0*/  F2FP.F16.F32.PACK_AB R26, R29, R28 ;  /* 0x0000001c1d1a723e */ /* 0x000fe400000000ff */
[----:B------:R-:W-:Y:S05]  /*6ec0*/  F2FP.F16.F32.PACK_AB R27, R35, R30 ;  /* 0x0000001e231b723e */ /* 0x000fea00000000ff */
[----:B------:R1:W-:Y:S01]  /*6ed0*/  STS.128 [R102+0x30], R24 ;  /* 0x0000301866007388 */ /* 0x0003e20000000c00 */
[----:B------:R-:W-:Y:S01]  /*6ee0*/  @!PT LDS RZ, [RZ] ;  /* 0x00000000fffff984 */ /* 0x000fe20000000800 */
[----:B------:R-:W-:Y:S01]  /*6ef0*/  @!PT LDS RZ, [RZ] ;  /* 0x00000000fffff984 */ /* 0x000fe20000000800 */
[----:B------:R-:W-:Y:S01]  /*6f00*/  @!PT LDS RZ, [RZ] ;  /* 0x00000000fffff984 */ /* 0x000fe20000000800 */
[----:B------:R-:W-:Y:S01]  /*6f10*/  @!PT LDS RZ, [RZ] ;  /* 0x00000000fffff984 */ /* 0x000fe20000000800 */
[----:B------:R3:W-:Y:S07]  /*6f20*/  MEMBAR.ALL.CTA ;  /* 0x0000000000007992 */ /* 0x0007ee0000008000 */
[----:B---3--:R-:W3:Y:S02]  /*6f30*/  FENCE.VIEW.ASYNC.S ;  /* 0x00000000000073c6 */ /* 0x008ee40000000000 */
[----:B---3--:R-:W-:Y:S06]  /*6f40*/  BAR.SYNC.DEFER_BLOCKING 0x1, 0x80 ;  /* 0x0042000000007b1d */ /* 0x008fec0000010000 */
[----:B------:R-:W-:Y:S05]  /*6f50*/  @P0 BRA `(.L_x_93) ;  /* 0x0000000000340947 */ /* 0x000fea0003800000 */
[----:B------:R-:W3:Y:S01]  /*6f60*/  LDCU.64 UR6, c[0x0][0x348] ;  /* 0x00006900ff0677ac */ /* 0x000ee20008000a00 */
[----:B------:R-:W-:Y:S02]  /*6f70*/  R2UR UR42, R99 ;  /* 0x00000000632a72ca */ /* 0x000fe400000e0000 */
[----:B------:R-:W-:Y:S01]  /*6f80*/  R2UR UR43, R98 ;  /* 0x00000000622b72ca */ /* 0x000fe200000e0000 */
[----:B------:R-:W-:Y:S01]  /*6f90*/  UIADD3 UR4, UPT, UPT, UR49, 0x200, URZ ;  /* 0x0000020031047890 */ /* 0x000fe2000fffe0ff */
[----:B------:R-:W-:Y:S02]  /*6fa0*/  R2UR UR44, R96 ;  /* 0x00000000602c72ca */ /* 0x000fe400000e0000 */
[----:B------:R-:W-:Y:S03]  /*6fb0*/  R2UR UR45, R97 ;  /* 0x00000000612d72ca */ /* 0x000fe600000e0000 */
[----:B------:R-:W-:Y:S05]  /*6fc0*/  IMAD.U32 R76, RZ, RZ, UR4 ;  /* 0x00000004ff4c7e24 */ /* 0x000fea000f8e00ff */
[----:B------:R-:W-:Y:S01]  /*6fd0*/  R2UR UR40, R76 ;  /* 0x000000004c2872ca */ /* 0x000fe200000e0000 */
[----:B---3--:R-:W-:Y:S04]  /*6fe0*/  UIADD3 UR4, UP0, UPT, UR6, 0x780, URZ ;  /* 0x0000078006047890 */ /* 0x008fe8000ff1e0ff */
[----:B------:R-:W-:Y:S09]  /*6ff0*/  UIADD3.X UR5, UPT, UPT, URZ, UR7, URZ, UP0, !UPT ;  /* 0x00000007ff057290 */ /* 0x000ff200087fe4ff */
[----:B------:R3:W-:Y:S01]  /*7000*/  UTMASTG.5D.IM2COL [UR40], [UR4] ;  /* 0x00000028040073b5 */ /* 0x0007e20008060000 */
[----:B------:R0:W-:Y:S01]  /*7010*/  UTMACMDFLUSH ;  /* 0x00000000000079b7 */ /* 0x0001e20000000000 */
[----:B---3--:R-:W-:Y:S04]  /*7020*/  DEPBAR.LE SB0, 0x1 ;  /* 0x000080400000791a */ /* 0x008fe80000000000 */
.L_x_93:
[----:B------:R-:W-:Y:S05]  /*7030*/  BSYNC.RECONVERGENT B0 ;  /* 0x0000000000007941 */ /* 0x000fea0003800200 */
.L_x_92:
[----:B------:R-:W-:Y:S01]  /*7040*/  BAR.SYNC.DEFER_BLOCKING 0x1, 0x80 ;  /* 0x0042000000007b1d */ /* 0x000fe20000010000 */
[----:B------:R-:W-:Y:S01]  /*7050*/  ISETP.NE.AND P1, PT, R101, RZ, PT ;  /* 0x000000ff6500720c */ /* 0x000fe20003f25270 */
[----:B------:R-:W-:Y:S01]  /*7060*/  UISETP.NE.AND UP0, UPT, UR53, URZ, UPT ;  /* 0x000000ff3500728c */ /* 0x000fe2000bf05270 */
[----:B------:R-:W-:Y:S11]  /*7070*/  LEA R2, R57, UR49, 0x3 ;  /* 0x0000003139027c11 */ /* 0x000ff6000f8e18ff */
[----:B------:R-:W-:Y:S01]  /*7080*/  @P1 SHF.L.U32 R4, R81, 0x1f, RZ ;  /* 0x0000001f51041819 */ /* 0x000fe200000006ff */
[----:B------:R-:W-:Y:S06]  /*7090*/  BRA.U !UP0, `(.L_x_94) ;  /* 0x0000000108247547 */ /* 0x000fec000b800000 */
[----:B------:R-:W3:Y:S01]  /*70a0*/  S2R R0, SR_CgaCtaId ;  /* 0x0000000000007919 */ /* 0x000ee20000008800 */
[----:B------:R-:W-:Y:S01]  /*70b0*/  IMAD.U32 R3, RZ, RZ, UR50 ;  /* 0x00000032ff037e24 */ /* 0x000fe2000f8e00ff */
[----:B------:R-:W-:Y:S04]  /*70c0*/  UIADD3 UR4, UPT, UPT, UR50, 0x1, URZ ;  /* 0x0000000132047890 */ /* 0x000fe8000fffe0ff */
[----:B------:R-:W-:Y:S01]  /*70d0*/  @P1 LEA R3, R3, UR49, 0x3 ;  /* 0x0000003103031c11 */ /* 0x000fe2000f8e18ff */
[----:B------:R-:W-:Y:S04]  /*70e0*/  UISETP.NE.AND UP0, UPT, UR4, 0x4, UPT ;  /* 0x000000040400788c */ /* 0x000fe8000bf05270 */
[----:B------:R-:W-:Y:S01]  /*70f0*/  @P1 VIADD R3, R3, 0x80 ;  /* 0x0000008003031836 */ /* 0x000fe20000000000 */
[----:B------:R-:W-:Y:S04]  /*7100*/  USEL UR50, UR4, URZ, UP0 ;  /* 0x000000ff04327287 */ /* 0x000fe80008000000 */
[----:B---3--:R-:W-:Y:S04]  /*7110*/  @P1 PRMT R0, R0, 0x654, R3 ;  /* 0x0000065400001816 */ /* 0x008fe80000000003 */
[----:B------:R3:W-:Y:S04]  /*7120*/  @P1 SYNCS.ARRIVE.TRANS64.RED.A1T0 RZ, [R0+URZ], RZ ;  /* 0x000000ff00ff19a7 */ /* 0x0007e800081004ff */
.L_x_94:
[----:B------:R-:W4:Y:S01]  /*7130*/  @P1 SYNCS.PHASECHK.TRANS64.TRYWAIT P0, [R2+URZ+0x60], R4 ;  /* 0x00006004020015a7 */ /* 0x000f2200080011ff */
[----:B------:R-:W-:Y:S01]  /*7140*/  BSSY B1, `(.L_x_95) ;  /* 0x0000016000017945 */ /* 0x000fe20003800000 */
[----:B----4-:R-:W-:Y:S03]  /*7150*/  @P1 SEL R58, RZ, 0x1, !P0 ;  /* 0x00000001ff3a1807 */ /* 0x010fe60004000000 */
[----:B------:R-:W-:Y:S05]  /*7160*/  @!P1 BRA `(.L_x_96) ;  /* 0x00000000004c9947 */ /* 0x000fea0003800000 */
[----:B------:R-:W-:Y:S01]  /*7170*/  ISETP.NE.AND P0, PT, R58, RZ, PT ;  /* 0x000000ff3a00720c */ /* 0x000fe20003f05270 */
[----:B------:R-:W-:Y:S01]  /*7180*/  BSSY B0, `(.L_x_97) ;  /* 0x000000b000007945 */ /* 0x000fe20003800000 */
[----:B------:R-:W-:Y:S11]  /*7190*/  ISETP.NE.AND P1, PT, R59, RZ, PT ;  /* 0x000000ff3b00720c */ /* 0x000ff60003f25270 */
[----:B------:R-:W-:Y:S02]  /*71a0*/  @!UPT UIADD3 URZ, UPT, UPT, URZ, URZ, URZ ;  /* 0x000000fffffff290 */ /* 0x000fe4000fffe0ff */
[C---:B------:R-:W-:Y:S01]  /*71b0*/  @P1 IMAD R6, R57.reuse, 0x2000, R82 ;  /* 0x0000200039061824 */ /* 0x040fe200078e0252 */
[C---:B------:R-:W-:Y:S01]  /*71c0*/  @P1 LEA R4, R57.reuse, R94, 0xd ;  /* 0x0000005e39041211 */ /* 0x040fe200078e68ff */
[C---:B------:R-:W-:Y:S02]  /*71d0*/  @P1 IMAD R5, R57.reuse, 0x2000, R95 ;  /* 0x0000200039051824 */ /* 0x040fe400078e025f */
[----:B------:R-:W-:Y:S01]  /*71e0*/  @P1 IMAD R3, R57, 0x2000, R102 ;  /* 0x0000200039031824 */ /* 0x000fe200078e0266 */
[----:B------:R-:W-:Y:S06]  /*71f0*/  @P0 BRA `(.L_x_98) ;  /* 0x00000000000c0947 */ /* 0x000fec0003800000 */
[----:B---3--:R-:W-:Y:S04]  /*7200*/  SHF.L.U32 R0, R81, 0x1f, RZ ;  /* 0x0000001f51007819 */ /* 0x008fe800000006ff */
[----:B------:R-:W3:Y:S02]  /*7210*/  SYNCS.PHASECHK.TRANS64.TRYWAIT P0, [R2+URZ+0x60], R0 ;  /* 0x00006000020075a7 */ /* 0x000ee400080011ff */
[----:B---3--:R-:W-:Y:S05]  /*7220*/  @!P0 BRA `(.L_x_99) ;  /* 0x00000030005c8947 */ /* 0x008fea0003800000 */
.L_x_98:
[----:B------:R-:W-:Y:S05]  /*7230*/  BSYNC B0 ;  /* 0x0000000000007941 */ /* 0x000fea0003800000 */
.L_x_97:
[----:B------:R-:W-:Y:S02]  /*7240*/  ISETP.NE.AND P0, PT, R59, RZ, PT ;  /* 0x000000ff3b00720c */ /* 0x000fe40003f05270 */
[----:B------:R-:W-:Y:S11]  /*7250*/  IADD3 R57, PT, PT, R57, 0x1, RZ ;  /* 0x0000000139397810 */ /* 0x000ff60007ffe0ff */
[----:B------:R4:W1:Y:S04]  /*7260*/  @P0 LDS.128 R48, [R6] ;  /* 0x0000000006300984 */ /* 0x0008680000000c00 */
[----:B------:R4:W1:Y:S04]  /*7270*/  @P0 LDS.128 R52, [R5+0x10] ;  /* 0x0000100005340984 */ /* 0x0008680000000c00 */
[----:B------:R4:W1:Y:S04]  /*7280*/  @P0 LDS.128 R60, [R4+0x20] ;  /* 0x00002000043c0984 */ /* 0x0008680000000c00 */
[----:B------:R4:W1:Y:S02]  /*7290*/  @P0 LDS.128 R68, [R3+0x30] ;  /* 0x0000300003440984 */ /* 0x0008640000000c00 */
.L_x_96:
[----:B------:R-:W-:Y:S05]  /*72a0*/  BSYNC B1 ;  /* 0x0000000000017941 */ /* 0x000fea0003800000 */
.L_x_95:
[----:B---3--:R-:W-:Y:S05]  /*72b0*/  VIADD R0, R39, 0x20 ;  /* 0x0000002027007836 */ /* 0x008fea0000000000 */
[----:B------:R-:W-:Y:S04]  /*72c0*/  SHF.R.U32.HI R0, RZ, 0x15, R0 ;  /* 0x00000015ff007819 */ /* 0x000fe80000011600 */
[----:B------:R-:W-:Y:S11]  /*72d0*/  LOP3.LUT P0, RZ, R0, 0x3, R86, 0x48, !PT ;  /* 0x0000000300ff7812 */ /* 0x000ff60007804856 */
[----:B------:R-:W-:Y:S02]  /*72e0*/  @!UPT UIADD3 URZ, UPT, UPT, URZ, URZ, URZ ;  /* 0x000000fffffff290 */ /* 0x000fe4000fffe0ff */
[----:B------:R-:W-:Y:S05]  /*72f0*/  @!P0 BRA `(.L_x_100) ;  /* 0x0000000000408947 */ /* 0x000fea0003800000 */
[----:B------:R-:W3:Y:S01]  /*7300*/  LDCU.64 UR8, c[0x4][0x70] ;  /* 0x01000e00ff0877ac */ /* 0x000ee20008000a00 */
[----:B----4-:R-:W-:Y:S01]  /*7310*/  MOV R3, 0x0 ;  /* 0x0000000000037802 */ /* 0x010fe20000000f00 */
[----:B------:R-:W-:Y:S02]  /*7320*/  HFMA2 R12, -RZ, RZ, 0, 5.9604644775390625e-08 ;  /* 0x00000001ff0c7431 */ /* 0x000fe400000001ff */
[----:B-1----:R-:W-:Y:S02]  /*7330*/  IMAD.MOV.U32 R8, RZ, RZ, 0x192 ;  /* 0x00000192ff087424 */ /* 0x002fe400078e00ff */
[----:B------:R-:W-:Y:S01]  /*7340*/  IMAD.MOV.U32 R13, RZ, RZ, RZ ;  /* 0x000000ffff0d7224 */ /* 0x000fe200078e00ff */
[----:B------:R-:W1:Y:S01]  /*7350*/  LDCU.64 UR6, c[0x4][0x78] ;  /* 0x01000f00ff0677ac */ /* 0x000e620008000a00 */
[----:B------:R-:W4:Y:S01]  /*7360*/  LDC.64 R2, c[0x4][R3] ;  /* 0x0100000003027b82 */ /* 0x000f220000000a00 */
[----:B------:R-:W5:Y:S01]  /*7370*/  LDCU.64 UR4, c[0x4][0x10] ;  /* 0x01000200ff0477ac */ /* 0x000f620008000a00 */
[----:B---3--:R-:W-:Y:S01]  /*7380*/  MOV R5, UR9 ;  /* 0x0000000900057c02 */ /* 0x008fe20008000f00 */
[----:B------:R-:W-:Y:S01]  /*7390*/  IMAD.U32 R4, RZ, RZ, UR8 ;  /* 0x00000008ff047e24 */ /* 0x000fe2000f8e00ff */
[----:B-1----:R-:W-:Y:S01]  /*73a0*/  MOV R7, UR7 ;  /* 0x0000000700077c02 */ /* 0x002fe20008000f00 */
[----:B------:R-:W-:Y:S01]  /*73b0*/  IMAD.U32 R6, RZ, RZ, UR6 ;  /* 0x00000006ff067e24 */ /* 0x000fe2000f8e00ff */
[----:B-----5:R-:W-:Y:S01]  /*73c0*/  MOV R11, UR5 ;  /* 0x00000005000b7c02 */ /* 0x020fe20008000f00 */
[----:B------:R-:W-:Y:S02]  /*73d0*/  IMAD.U32 R10, RZ, RZ, UR4 ;  /* 0x00000004ff0a7e24 */ /* 0x000fe4000f8e00ff */
[----:B------:R-:W-:Y:S07]  /*73e0*/  LEPC R20, `(.L_x_100) ;  /* 0x000000001014794e */ /* 0x000fee0000000000 */
[----:B--2-4-:R-:W-:Y:S05]  /*73f0*/  CALL.ABS.NOINC R2 ;  /* 0x0000000002007343 */ /* 0x014fea0003c00000 */
.L_x_100:
[----:B------:R-:W-:Y:S05]  /*7400*/  WARPSYNC.ALL ;  /* 0x0000000000007948 */ /* 0x000fea0003800000 */
[----:B------:R-:W-:Y:S01]  /*7410*/  R2UR UR4, R39 ;  /* 0x00000000270472ca */ /* 0x000fe200000e0000 */
[----:B-1--4-:R-:W-:Y:S01]  /*7420*/  HADD2.F32 R3, -RZ, R48.H0_H0 ;  /* 0x20000030ff037230 */ /* 0x012fe20000004100 */
[----:B------:R-:W1:Y:S01]  /*7430*/  S2R R103, SR_CgaCtaId ;  /* 0x0000000000677919 */ /* 0x000e620000008800 */
[--C-:B------:R-:W-:Y:S01]  /*7440*/  HADD2.F32 R40, -RZ, R50.reuse.H0_H0 ;  /* 0x20000032ff287230 */ /* 0x100fe20000004100 */
[----:B------:R-:W-:Y:S01]  /*7450*/  ISETP.NE.AND P6, PT, R101, RZ, PT ;  /* 0x000000ff6500720c */ /* 0x000fe20003fc5270 */
[----:B------:R-:W-:Y:S01]  /*7460*/  HADD2.F32 R42, -RZ, R50.H1_H1 ;  /* 0x30000032ff2a7230 */ /* 0x000fe20000004100 */
[----:B------:R-:W-:Y:S01]  /*7470*/  ISETP.NE.AND P0, PT, R84, RZ, PT ;  /* 0x000000ff5400720c */ /* 0x000fe20003f05270 */
[--C-:B------:R-:W-:Y:S01]  /*7480*/  HADD2.F32 R43, -RZ, R51.reuse.H0_H0 ;  /* 0x20000033ff2b7230 */ /* 0x100fe20000004100 */
[----:B------:R-:W-:Y:S01]  /*7490*/  BSSY.RECONVERGENT B0, `(.L_x_101) ;  /* 0x000008c000007945 */ /* 0x000fe20003800200 */
[----:B------:R-:W-:Y:S04]  /*74a0*/  HADD2.F32 R44, -RZ, R51.H1_H1 ;  /* 0x30000033ff2c7230 */ /* 0x000fe80000004100 */
[----:B------:R-:W3:Y:S02]  /*74b0*/  LDTM.x32 R4, tmem[UR4+0x20] ;  /* 0x00002004000479ee */ /* 0x000ee400082c0000 */
[C---:B---3--:R-:W-:Y:S01]  /*74c0*/  FMUL R0, R38.reuse, R4 ;  /* 0x0000000426007220 */ /* 0x048fe20000400000 */
[----:B------:R-:W-:Y:S02]  /*74d0*/  HADD2.F32 R4, -RZ, R48.H1_H1 ;  /* 0x30000030ff047230 */ /* 0x000fe40000004100 */
[C---:B------:R-:W-:Y:S01]  /*74e0*/  FMUL R2, R38.reuse, R5 ;  /* 0x0000000526027220 */ /* 0x040fe20000400000 */
[--C-:B------:R-:W-:Y:S02]  /*74f0*/  HADD2.F32 R5, -RZ, R49.reuse.H0_H0 ;  /* 0x20000031ff057230 */ /* 0x100fe40000004100 */
[C---:B------:R-:W-:Y:S01]  /*7500*/  FFMA R0, R41.reuse, R3, R0 ;  /* 0x0000000329007223 */ /* 0x040fe20000000000 */
[C---:B------:R-:W-:Y:S01]  /*7510*/  FMUL R3, R38.reuse, R6 ;  /* 0x0000000626037220 */ /* 0x040fe20000400000 */
[C---:B------:R-:W-:Y:S01]  /*7520*/  FFMA R2, R41.reuse, R4, R2 ;  /* 0x0000000429027223 */ /* 0x040fe20000000002 */
[----:B------:R-:W-:Y:S02]  /*7530*/  HADD2.F32 R4, -RZ, R49.H1_H1 ;  /* 0x30000031ff047230 */ /* 0x000fe40000004100 */
[C---:B------:R-:W-:Y:S01]  /*7540*/  FMUL R7, R38.reuse, R7 ;  /* 0x0000000726077220 */ /* 0x040fe20000400000 */
[C---:B------:R-:W-:Y:S01]  /*7550*/  FFMA R3, R41.reuse, R5, R3 ;  /* 0x0000000529037223 */ /* 0x040fe20000000003 */
[C---:B------:R-:W-:Y:S01]  /*7560*/  FMUL R5, R38.reuse, R9 ;  /* 0x0000000926057220 */ /* 0x040fe20000400000 */
[C---:B------:R-:W-:Y:S01]  /*7570*/  FMUL R6, R38.reuse, R10 ;  /* 0x0000000a26067220 */ /* 0x040fe20000400000 */
[----:B------:R-:W-:Y:S01]  /*7580*/  FFMA R7, R41, R4, R7 ;  /* 0x0000000429077223 */ /* 0x000fe20000000007 */
[C---:B------:R-:W-:Y:S01]  /*7590*/  FMUL R4, R38.reuse, R8 ;  /* 0x0000000826047220 */ /* 0x040fe20000400000 */
[C---:B------:R-:W-:Y:S01]  /*75a0*/  FMUL R11, R38.reuse, R11 ;  /* 0x0000000b260b7220 */ /* 0x040fe20000400000 */
[C---:B------:R-:W-:Y:S01]  /*75b0*/  FMUL R8, R38.reuse, R19 ;  /* 0x0000001326087220 */ /* 0x040fe20000400000 */
[----:B------:R-:W-:Y:S01]  /*75c0*/  FMUL R19, R38, R30 ;  /* 0x0000001e26137220 */ /* 0x000fe20000400000 */
[----:B------:R-:W-:Y:S01]  /*75d0*/  F2FP.F16.F32.PACK_AB R45, R7, R3 ;  /* 0x00000003072d723e */ /* 0x000fe200000000ff */
[C---:B------:R-:W-:Y:S01]  /*75e0*/  FFMA R4, R41.reuse, R40, R4 ;  /* 0x0000002829047223 */ /* 0x040fe20000000004 */
[C---:B------:R-:W-:Y:S01]  /*75f0*/  FFMA R5, R41.reuse, R42, R5 ;  /* 0x0000002a29057223 */ /* 0x040fe20000000005 */
[C---:B------:R-:W-:Y:S01]  /*7600*/  FFMA R6, R41.reuse, R43, R6 ;  /* 0x0000002b29067223 */ /* 0x040fe20000000006 */
[--C-:B------:R-:W-:Y:S02]  /*7610*/  HADD2.F32 R40, -RZ, R52.reuse.H0_H0 ;  /* 0x20000034ff287230 */ /* 0x100fe40000004100 */
[----:B------:R-:W-:Y:S01]  /*7620*/  FFMA R11, R41, R44, R11 ;  /* 0x0000002c290b7223 */ /* 0x000fe2000000000b */
[----:B------:R-:W-:Y:S01]  /*7630*/  F2FP.F16.F32.PACK_AB R44, R2, R0 ;  /* 0x00000000022c723e */ /* 0x000fe200000000ff */
[C---:B------:R-:W-:Y:S01]  /*7640*/  FMUL R3, R38.reuse, R14 ;  /* 0x0000000e26037220 */ /* 0x040fe20000400000 */
[C---:B------:R-:W-:Y:S01]  /*7650*/  FMUL R14, R38.reuse, R25 ;  /* 0x00000019260e7220 */ /* 0x040fe20000400000 */
[----:B------:R-:W-:Y:S01]  /*7660*/  HADD2.F32 R25, -RZ, R52.H1_H1 ;  /* 0x30000034ff197230 */ /* 0x000fe20000004100 */
[----:B------:R-:W-:Y:S01]  /*7670*/  F2FP.F16.F32.PACK_AB R46, R5, R4 ;  /* 0x00000004052e723e */ /* 0x000fe200000000ff */
[C---:B------:R-:W-:Y:S01]  /*7680*/  FMUL R0, R38.reuse, R12 ;  /* 0x0000000c26007220 */ /* 0x040fe20000400000 */
[C---:B------:R-:W-:Y:S01]  /*7690*/  FMUL R2, R38.reuse, R13 ;  /* 0x0000000d26027220 */ /* 0x040fe20000400000 */
[C---:B------:R-:W-:Y:S01]  /*76a0*/  FMUL R4, R38.reuse, R15 ;  /* 0x0000000f26047220 */ /* 0x040fe20000400000 */
[C---:B------:R-:W-:Y:S01]  /*76b0*/  FMUL R15, R38.reuse, R26 ;  /* 0x0000001a260f7220 */ /* 0x040fe20000400000 */
[C---:B------:R-:W-:Y:S01]  /*76c0*/  FFMA R0, R41.reuse, R40, R0 ;  /* 0x0000002829007223 */ /* 0x040fe20000000000 */
[--C-:B------:R-:W-:Y:S02]  /*76d0*/  HADD2.F32 R26, -RZ, R53.reuse.H0_H0 ;  /* 0x20000035ff1a7230 */ /* 0x100fe40000004100 */
[----:B------:R-:W-:Y:S01]  /*76e0*/  FFMA R2, R41, R25, R2 ;  /* 0x0000001929027223 */ /* 0x000fe20000000002 */
[C---:B------:R-:W-:Y:S01]  /*76f0*/  FMUL R5, R38.reuse, R16 ;  /* 0x0000001026057220 */ /* 0x040fe20000400000 */
[C---:B------:R-:W-:Y:S01]  /*7700*/  FMUL R16, R38.reuse, R27 ;  /* 0x0000001b26107220 */ /* 0x040fe20000400000 */
[----:B------:R-:W-:Y:S01]  /*7710*/  F2FP.F16.F32.PACK_AB R47, R11, R6 ;  /* 0x000000060b2f723e */ /* 0x000fe200000000ff */
[----:B------:R-:W-:Y:S02]  /*7720*/  HADD2.F32 R27, -RZ, R53.H1_H1 ;  /* 0x30000035ff1b7230 */ /* 0x000fe40000004100 */
[C---:B------:R-:W-:Y:S01]  /*7730*/  FMUL R6, R38.reuse, R17 ;  /* 0x0000001126067220 */ /* 0x040fe20000400000 */
[----:B------:R-:W-:Y:S01]  /*7740*/  FMUL R17, R38, R28 ;  /* 0x0000001c26117220 */ /* 0x000fe20000400000 */
[C---:B------:R-:W-:Y:S01]  /*7750*/  FFMA R3, R41.reuse, R26, R3 ;  /* 0x0000001a29037223 */ /* 0x040fe20000000003 */
[----:B------:R-:W-:Y:S01]  /*7760*/  STS.128 [R82+0x2000], R44 ;  /* 0x0020002c52007388 */ /* 0x000fe20000000c00 */
[--C-:B------:R-:W-:Y:S01]  /*7770*/  HADD2.F32 R25, -RZ, R54.reuse.H0_H0 ;  /* 0x20000036ff197230 */ /* 0x100fe20000004100 */
[----:B------:R-:W-:Y:S01]  /*7780*/  F2FP.F16.F32.PACK_AB R28, R2, R0 ;  /* 0x00000000021c723e */ /* 0x000fe200000000ff */
[----:B------:R-:W-:Y:S02]  /*7790*/  HADD2.F32 R26, -RZ, R54.H1_H1 ;  /* 0x30000036ff1a7230 */ /* 0x000fe40000004100 */
[C---:B------:R-:W-:Y:S01]  /*77a0*/  FFMA R4, R41.reuse, R27, R4 ;  /* 0x0000001b29047223 */ /* 0x040fe20000000004 */
[--C-:B------:R-:W-:Y:S02]  /*77b0*/  HADD2.F32 R0, -RZ, R55.reuse.H0_H0 ;  /* 0x20000037ff007230 */ /* 0x100fe40000004100 */
[C---:B------:R-:W-:Y:S01]  /*77c0*/  FMUL R7, R38.reuse, R18 ;  /* 0x0000001226077220 */ /* 0x040fe20000400000 */
[----:B------:R-:W-:Y:S02]  /*77d0*/  HADD2.F32 R2, -RZ, R55.H1_H1 ;  /* 0x30000037ff027230 */ /* 0x000fe40000004100 */
[C---:B------:R-:W-:Y:S01]  /*77e0*/  FFMA R5, R41.reuse, R25, R5 ;  /* 0x0000001929057223 */ /* 0x040fe20000000005 */
[C---:B------:R-:W-:Y:S01]  /*77f0*/  FFMA R6, R41.reuse, R26, R6 ;  /* 0x0000001a29067223 */ /* 0x040fe20000000006 */
[----:B------:R-:W-:Y:S01]  /*7800*/  FMUL R18, R38, R29 ;  /* 0x0000001d26127220 */ /* 0x000fe20000400000 */
[C---:B------:R-:W-:Y:S01]  /*7810*/  FFMA R7, R41.reuse, R0, R7 ;  /* 0x0000000029077223 */ /* 0x040fe20000000007 */
[----:B------:R-:W-:Y:S01]  /*7820*/  F2FP.F16.F32.PACK_AB R29, R4, R3 ;  /* 0x00000003041d723e */ /* 0x000fe200000000ff */
[--C-:B------:R-:W-:Y:S02]  /*7830*/  HADD2.F32 R0, -RZ, R60.reuse.H0_H0 ;  /* 0x2000003cff007230 */ /* 0x100fe40000004100 */
[C---:B------:R-:W-:Y:S01]  /*7840*/  FFMA R8, R41.reuse, R2, R8 ;  /* 0x0000000229087223 */ /* 0x040fe20000000008 */
[C---:B------:R-:W-:Y:S01]  /*7850*/  FMUL R9, R38.reuse, R20 ;  /* 0x0000001426097220 */ /* 0x040fe20000400000 */
        /* <DEDUP_REMOVED lines=15> */
[----:B------:R-:W-:Y:S02]  /*7950*/  HADD2.F32 R2, -RZ, R63.H1_H1 ;  /* 0x3000003fff027230 */ /* 0x000fe40000004100 */
[----:B------:R-:W-:Y:S01]  /*7960*/  FMUL R20, R38, R31 ;  /* 0x0000001f26147220 */ /* 0x000fe20000400000 */
[----:B------:R-:W-:Y:S01]  /*7970*/  F2FP.F16.F32.PACK_AB R30, R6, R5 ;  /* 0x00000005061e723e */ /* 0x000fe200000000ff */
[C---:B------:R-:W-:Y:S01]  /*7980*/  FFMA R14, R41.reuse, R0, R14 ;  /* 0x00000000290e7223 */ /* 0x040fe2000000000e */
[C---:B------:R-:W-:Y:S01]  /*7990*/  FFMA R15, R41.reuse, R3, R15 ;  /* 0x00000003290f7223 */ /* 0x040fe2000000000f */
[C---:B------:R-:W-:Y:S01]  /*79a0*/  FFMA R16, R41.reuse, R2, R16 ;  /* 0x0000000229107223 */ /* 0x040fe20000000010 */
[--C-:B------:R-:W-:Y:S01]  /*79b0*/  HADD2.F32 R0, -RZ, R68.reuse.H0_H0 ;  /* 0x20000044ff007230 */ /* 0x100fe20000004100 */
[----:B------:R-:W-:Y:S01]  /*79c0*/  F2FP.F16.F32.PACK_AB R31, R8, R7 ;  /* 0x00000007081f723e */ /* 0x000fe200000000ff */
[----:B------:R-:W-:Y:S02]  /*79d0*/  HADD2.F32 R2, -RZ, R68.H1_H1 ;  /* 0x30000044ff027230 */ /* 0x000fe40000004100 */
[C---:B------:R-:W-:Y:S01]  /*79e0*/  FMUL R21, R38.reuse, R32 ;  /* 0x0000002026157220 */ /* 0x040fe20000400000 */
[--C-:B------:R-:W-:Y:S02]  /*79f0*/  HADD2.F32 R3, -RZ, R69.reuse.H0_H0 ;  /* 0x20000045ff037230 */ /* 0x100fe40000004100 */
[C---:B------:R-:W-:Y:S01]  /*7a00*/  FFMA R17, R41.reuse, R0, R17 ;  /* 0x0000000029117223 */ /* 0x040fe20000000011 */
[----:B------:R-:W-:Y:S01]  /*7a10*/  STS.128 [R95+0x2010], R28 ;  /* 0x0020101c5f007388 */ /* 0x000fe20000000c00 */
[C---:B------:R-:W-:Y:S01]  /*7a20*/  FFMA R18, R41.reuse, R2, R18 ;  /* 0x0000000229127223 */ /* 0x040fe20000000012 */
[----:B------:R-:W-:Y:S02]  /*7a30*/  HADD2.F32 R0, -RZ, R69.H1_H1 ;  /* 0x30000045ff007230 */ /* 0x000fe40000004100 */
[C---:B------:R-:W-:Y:S01]  /*7a40*/  FFMA R19, R41.reuse, R3, R19 ;  /* 0x0000000329137223 */ /* 0x040fe20000000013 */
[--C-:B------:R-:W-:Y:S02]  /*7a50*/  HADD2.F32 R2, -RZ, R70.reuse.H0_H0 ;  /* 0x20000046ff027230 */ /* 0x100fe40000004100 */
[----:B------:R-:W-:Y:S01]  /*7a60*/  FMUL R22, R38, R33 ;  /* 0x0000002126167220 */ /* 0x000fe20000400000 */
[----:B------:R-:W-:Y:S01]  /*7a70*/  HADD2.F32 R3, -RZ, R70.H1_H1 ;  /* 0x30000046ff037230 */ /* 0x000fe20000004100 */
[----:B------:R-:W-:Y:S01]  /*7a80*/  F2FP.F16.F32.PACK_AB R8, R10, R9 ;  /* 0x000000090a08723e */ /* 0x000fe200000000ff */
[--C-:B------:R-:W-:Y:S02]  /*7a90*/  HADD2.F32 R4, -RZ, R71.reuse.H0_H0 ;  /* 0x20000047ff047230 */ /* 0x100fe40000004100 */
[----:B------:R-:W-:Y:S01]  /*7aa0*/  FMUL R23, R38, R34 ;  /* 0x0000002226177220 */ /* 0x000fe20000400000 */
[----:B------:R-:W-:Y:S01]  /*7ab0*/  HADD2.F32 R5, -RZ, R71.H1_H1 ;  /* 0x30000047ff057230 */ /* 0x000fe20000004100 */
[----:B------:R-:W-:Y:S01]  /*7ac0*/  F2FP.F16.F32.PACK_AB R9, R12, R11 ;  /* 0x0000000b0c09723e */ /* 0x000fe200000000ff */
[C---:B------:R-:W-:Y:S01]  /*7ad0*/  FFMA R20, R41.reuse, R0, R20 ;  /* 0x0000000029147223 */ /* 0x040fe20000000014 */
[----:B------:R-:W-:Y:S01]  /*7ae0*/  FMUL R24, R38, R35 ;  /* 0x0000002326187220 */ /* 0x000fe20000400000 */
[----:B------:R-:W-:Y:S01]  /*7af0*/  F2FP.F16.F32.PACK_AB R10, R14, R13 ;  /* 0x0000000d0e0a723e */ /* 0x000fe200000000ff */
[C---:B------:R-:W-:Y:S01]  /*7b00*/  FFMA R21, R41.reuse, R2, R21 ;  /* 0x0000000229157223 */ /* 0x040fe20000000015 */
[----:B------:R-:W-:Y:S01]  /*7b10*/  F2FP.F16.F32.PACK_AB R11, R16, R15 ;  /* 0x0000000f100b723e */ /* 0x000fe200000000ff */
[C---:B------:R-:W-:Y:S01]  /*7b20*/  FFMA R22, R41.reuse, R3, R22 ;  /* 0x0000000329167223 */ /* 0x040fe20000000016 */
[C---:B------:R-:W-:Y:S01]  /*7b30*/  FFMA R23, R41.reuse, R4, R23 ;  /* 0x0000000429177223 */ /* 0x040fe20000000017 */
[----:B------:R-:W-:Y:S01]  /*7b40*/  FFMA R24, R41, R5, R24 ;  /* 0x0000000529187223 */ /* 0x000fe20000000018 */
[----:B------:R-:W-:Y:S01]  /*7b50*/  F2FP.F16.F32.PACK_AB R4, R18, R17 ;  /* 0x000000111204723e */ /* 0x000fe200000000ff */
[----:B------:R-:W-:Y:S01]  /*7b60*/  STS.128 [R94+0x2020], R8 ;  /* 0x002020085e007388 */ /* 0x000fe20000000c00 */
[----:B------:R-:W-:Y:S02]  /*7b70*/  F2FP.F16.F32.PACK_AB R5, R20, R19 ;  /* 0x000000131405723e */ /* 0x000fe400000000ff */
[----:B------:R-:W-:Y:S02]  /*7b80*/  F2FP.F16.F32.PACK_AB R6, R22, R21 ;  /* 0x000000151606723e */ /* 0x000fe400000000ff */
[----:B------:R-:W-:Y:S02]  /*7b90*/  F2FP.F16.F32.PACK_AB R7, R24, R23 ;  /* 0x000000171807723e */ /* 0x000fe400000000ff */
[----:B------:R-:W-:Y:S02]  /*7ba0*/  MOV R0, UR50 ;  /* 0x0000003200007c02 */ /* 0x000fe40008000f00 */
[----:B------:R-:W-:Y:S01]  /*7bb0*/  @P6 SHF.L.U32 R2, R81, 0x1f, RZ ;  /* 0x0000001f51026819 */ /* 0x000fe200000006ff */
[----:B------:R3:W-:Y:S01]  /*7bc0*/  STS.128 [R102+0x2030], R4 ;  /* 0x0020300466007388 */ /* 0x0007e20000000c00 */
[----:B------:R-:W-:Y:S04]  /*7bd0*/  @P6 LEA R0, R0, UR49, 0x3 ;  /* 0x0000003100006c11 */ /* 0x000fe8000f8e18ff */
[----:B------:R-:W-:Y:S01]  /*7be0*/  @P6 IADD3 R0, PT, PT, R0, 0x80, RZ ;  /* 0x0000008000006810 */ /* 0x000fe20007ffe0ff */
[----:B------:R-:W-:Y:S01]  /*7bf0*/  @!PT LDS RZ, [RZ] ;  /* 0x00000000fffff984 */ /* 0x000fe20000000800 */
[----:B------:R-:W-:Y:S01]  /*7c00*/  @!PT LDS RZ, [RZ] ;  /* 0x00000000fffff984 */ /* 0x000fe20000000800 */
[----:B------:R-:W-:Y:S01]  /*7c10*/  @!PT LDS RZ, [RZ] ;  /* 0x00000000fffff984 */ /* 0x000fe20000000800 */
[----:B------:R-:W-:Y:S01]  /*7c20*/  @!PT LDS RZ, [RZ] ;  /* 0x00000000fffff984 */ /* 0x000fe20000000800 */
[----:B------:R4:W-:Y:S06]  /*7c30*/  MEMBAR.ALL.CTA ;  /* 0x0000000000007992 */ /* 0x0009ec0000008000 */
[----:B----4-:R-:W4:Y:S01]  /*7c40*/  FENCE.VIEW.ASYNC.S ;  /* 0x00000000000073c6 */ /* 0x010f220000000000 */
[----:B-1----:R-:W-:Y:S02]  /*7c50*/  @P6 PRMT R0, R103, 0x654, R0 ;  /* 0x0000065467006816 */ /* 0x002fe40000000000 */
[----:B---3--:R-:W-:Y:S01]  /*7c60*/  LEA R6, R57, UR49, 0x3 ;  /* 0x0000003139067c11 */ /* 0x008fe2000f8e18ff */
[----:B----4-:R-:W-:Y:S06]  /*7c70*/  BAR.SYNC.DEFER_BLOCKING 0x1, 0x80 ;  /* 0x0042000000007b1d */ /* 0x010fec0000010000 */
[----:B------:R-:W-:Y:S05]  /*7c80*/  @P0 BRA `(.L_x_102) ;  /* 0x0000000000300947 */ /* 0x000fea0003800000 */
[----:B------:R-:W1:Y:S01]  /*7c90*/  LDCU.64 UR6, c[0x0][0x348] ;  /* 0x00006900ff0677ac */ /* 0x000e620008000a00 */
[----:B------:R-:W-:Y:S02]  /*7ca0*/  R2UR UR10, R99 ;  /* 0x00000000630a72ca */ /* 0x000fe400000e0000 */
[----:B------:R-:W-:Y:S01]  /*7cb0*/  R2UR UR11, R98 ;  /* 0x00000000620b72ca */ /* 0x000fe200000e0000 */
[----:B------:R-:W-:Y:S01]  /*7cc0*/  UIADD3 UR9, UPT, UPT, UR41, 0x20, URZ ;  /* 0x0000002029097890 */ /* 0x000fe2000fffe0ff */
[----:B------:R-:W-:Y:S01]  /*7cd0*/  R2UR UR12, R96 ;  /* 0x00000000600c72ca */ /* 0x000fe200000e0000 */
[----:B------:R-:W-:Y:S01]  /*7ce0*/  UIADD3 UR8, UPT, UPT, UR49, 0x2200, URZ ;  /* 0x0000220031087890 */ /* 0x000fe2000fffe0ff */
[----:B------:R-:W-:Y:S01]  /*7cf0*/  R2UR UR13, R97 ;  /* 0x00000000610d72ca */ /* 0x000fe200000e0000 */
[----:B-1----:R-:W-:Y:S04]  /*7d00*/  UIADD3 UR4, UP0, UPT, UR6, 0x780, URZ ;  /* 0x0000078006047890 */ /* 0x002fe8000ff1e0ff */
[----:B------:R-:W-:Y:S09]  /*7d10*/  UIADD3.X UR5, UPT, UPT, URZ, UR7, URZ, UP0, !UPT ;  /* 0x00000007ff057290 */ /* 0x000ff200087fe4ff */
[----:B------:R1:W-:Y:S01]  /*7d20*/  UTMASTG.5D.IM2COL [UR8], [UR4] ;  /* 0x00000008040073b5 */ /* 0x0003e20008060000 */
[----:B------:R0:W-:Y:S01]  /*7d30*/  UTMACMDFLUSH ;  /* 0x00000000000079b7 */ /* 0x0001e20000000000 */
[----:B-1----:R-:W-:Y:S04]  /*7d40*/  DEPBAR.LE SB0, 0x1 ;  /* 0x000080400000791a */ /* 0x002fe80000000000 */
.L_x_102:
[----:B------:R-:W-:Y:S05]  /*7d50*/  BSYNC.RECONVERGENT B0 ;  /* 0x0000000000007941 */ /* 0x000fea0003800200 */
.L_x_101:
[----:B------:R-:W-:Y:S01]  /*7d60*/  BAR.SYNC.DEFER_BLOCKING 0x1, 0x80 ;  /* 0x0042000000007b1d */ /* 0x000fe20000010000 */
[----:B------:R-:W-:Y:S04]  /*7d70*/  UIADD3 UR4, UPT, UPT, UR50, 0x1, URZ ;  /* 0x0000000132047890 */ /* 0x000fe8000fffe0ff */
[----:B------:R-:W-:Y:S04]  /*7d80*/  UISETP.NE.AND UP0, UPT, UR4, 0x4, UPT ;  /* 0x000000040400788c */ /* 0x000fe8000bf05270 */
[----:B------:R-:W-:Y:S01]  /*7d90*/  USEL UR40, UR4, URZ, UP0 ;  /* 0x000000ff04287287 */ /* 0x000fe20008000000 */
[----:B------:R1:W-:Y:S01]  /*7da0*/  @P6 SYNCS.ARRIVE.TRANS64.RED.A1T0 RZ, [R0+URZ], RZ ;  /* 0x000000ff00ff69a7 */ /* 0x0003e200081004ff */
[----:B------:R-:W-:Y:S01]  /*7db0*/  BSSY B1, `(.L_x_103) ;  /* 0x0000017000017945 */ /* 0x000fe20003800000 */
[----:B------:R-:W3:Y:S02]  /*7dc0*/  @P6 SYNCS.PHASECHK.TRANS64.TRYWAIT P0, [R6+URZ+0x60], R2 ;  /* 0x00006002060065a7 */ /* 0x000ee400080011ff */
[----:B---3--:R-:W-:Y:S01]  /*7dd0*/  @P6 SEL R58, RZ, 0x1, !P0 ;  /* 0x00000001ff3a6807 */ /* 0x008fe20004000000 */
[----:B-1----:R-:W-:Y:S06]  /*7de0*/  @!P6 BRA `(.L_x_104) ;  /* 0x00000000004ce947 */ /* 0x002fec0003800000 */
        /* <DEDUP_REMOVED lines=9> */
[----:B------:R-:W-:Y:S04]  /*7e80*/  SHF.L.U32 R5, R81, 0x1f, RZ ;  /* 0x0000001f51057819 */ /* 0x000fe800000006ff */
[----:B------:R-:W1:Y:S02]  /*7e90*/  SYNCS.PHASECHK.TRANS64.TRYWAIT P0, [R6+URZ+0x60], R5 ;  /* 0x00006005060075a7 */ /* 0x000e6400080011ff */
[----:B-1----:R-:W-:Y:S05]  /*7ea0*/  @!P0 BRA `(.L_x_107) ;  /* 0x0000002400508947 */ /* 0x002fea0003800000 */
.L_x_106:
[----:B------:R-:W-:Y:S05]  /*7eb0*/  BSYNC B0 ;  /* 0x0000000000007941 */ /* 0x000fea0003800000 */
.L_x_105:
[----:B------:R-:W-:Y:S02]  /*7ec0*/  ISETP.NE.AND P0, PT, R59, RZ, PT ;  /* 0x000000ff3b00720c */ /* 0x000fe40003f05270 */
[----:B------:R-:W-:Y:S11]  /*7ed0*/  IADD3 R57, PT, PT, R57, 0x1, RZ ;  /* 0x0000000139397810 */ /* 0x000ff60007ffe0ff */
[----:B------:R3:W4:Y:S04]  /*7ee0*/  @P0 LDS.128 R48, [R4] ;  /* 0x0000000004300984 */ /* 0x0007280000000c00 */
[----:B------:R3:W1:Y:S04]  /*7ef0*/  @P0 LDS.128 R52, [R3+0x10] ;  /* 0x0000100003340984 */ /* 0x0006680000000c00 */
[----:B------:R3:W1:Y:S04]  /*7f00*/  @P0 LDS.128 R60, [R2+0x20] ;  /* 0x00002000023c0984 */ /* 0x0006680000000c00 */
[----:B------:R3:W1:Y:S02]  /*7f10*/  @P0 LDS.128 R68, [R0+0x30] ;  /* 0x0000300000440984 */ /* 0x0006640000000c00 */
.L_x_104:
[----:B------:R-:W-:Y:S05]  /*7f20*/  BSYNC B1 ;  /* 0x0000000000017941 */ /* 0x000fea0003800000 */
.L_x_103:
[----:B---3--:R-:W-:Y:S05]  /*7f30*/  VIADD R0, R39, 0x40 ;  /* 0x0000004027007836 */ /* 0x008fea0000000000 */
[----:B------:R-:W-:Y:S04]  /*7f40*/  SHF.R.U32.HI R0, RZ, 0x15, R0 ;  /* 0x00000015ff007819 */ /* 0x000fe80000011600 */
[----:B------:R-:W-:Y:S11]  /*7f50*/  LOP3.LUT P0, RZ, R0, 0x3, R86, 0x48, !PT ;  /* 0x0000000300ff7812 */ /* 0x000ff60007804856 */
[----:B------:R-:W-:Y:S02]  /*7f60*/  @!UPT UIADD3 URZ, UPT, UPT, URZ, URZ, URZ ;  /* 0x000000fffffff290 */ /* 0x000fe4000fffe0ff */
[----:B------:R-:W-:Y:S05]  /*7f70*/  @!P0 BRA `(.L_x_108) ;  /* 0x0000000000408947 */ /* 0x000fea0003800000 */
[----:B------:R-:W1:Y:S01]  /*7f80*/  LDCU.64 UR8, c[0x4][0x70] ;  /* 0x01000e00ff0877ac */ /* 0x000e620008000a00 */
[----:B------:R-:W-:Y:S01]  /*7f90*/  MOV R3, 0x0 ;  /* 0x0000000000037802 */ /* 0x000fe20000000f00 */
[----:B------:R-:W-:Y:S02]  /*7fa0*/  HFMA2 R12, -RZ, RZ, 0, 5.9604644775390625e-08 ;  /* 0x00000001ff0c7431 */ /* 0x000fe400000001ff */
[----:B------:R-:W-:Y:S02]  /*7fb0*/  IMAD.MOV.U32 R8, RZ, RZ, 0x192 ;  /* 0x00000192ff087424 */ /* 0x000fe400078e00ff */
[----:B------:R-:W-:Y:S01]  /*7fc0*/  IMAD.MOV.U32 R13, RZ, RZ, RZ ;  /* 0x000000ffff0d7224 */ /* 0x000fe200078e00ff */
[----:B------:R-:W3:Y:S01]  /*7fd0*/  LDCU.64 UR6, c[0x4][0x78] ;  /* 0x01000f00ff0677ac */ /* 0x000ee20008000a00 */
[----:B------:R-:W2:Y:S01]  /*7fe0*/  LDC.64 R2, c[0x4][R3] ;  /* 0x0100000003027b82 */ /* 0x000ea20000000a00 */
[----:B------:R-:W5:Y:S01]  /*7ff0*/  LDCU.64 UR4, c[0x4][0x10] ;  /* 0x01000200ff0477ac */ /* 0x000f620008000a00 */
[----:B-1----:R-:W-:Y:S01]  /*8000*/  MOV R5, UR9 ;  /* 0x0000000900057c02 */ /* 0x002fe20008000f00 */
[----:B------:R-:W-:Y:S01]  /*8010*/  IMAD.U32 R4, RZ, RZ, UR8 ;  /* 0x00000008ff047e24 */ /* 0x000fe2000f8e00ff */
[----:B---3--:R-:W-:Y:S01]  /*8020*/  MOV R7, UR7 ;  /* 0x0000000700077c02 */ /* 0x008fe20008000f00 */
[----:B------:R-:W-:Y:S01]  /*8030*/  IMAD.U32 R6, RZ, RZ, UR6 ;  /* 0x00000006ff067e24 */ /* 0x000fe2000f8e00ff */
[----:B-----5:R-:W-:Y:S01]  /*8040*/  MOV R11, UR5 ;  /* 0x00000005000b7c02 */ /* 0x020fe20008000f00 */
[----:B------:R-:W-:Y:S02]  /*8050*/  IMAD.U32 R10, RZ, RZ, UR4 ;  /* 0x00000004ff0a7e24 */ /* 0x000fe4000f8e00ff */
[----:B------:R-:W-:Y:S07]  /*8060*/  LEPC R20, `(.L_x_108) ;  /* 0x000000001014794e */ /* 0x000fee0000000000 */
[----:B--2-4-:R-:W-:Y:S05]  /*8070*/  CALL.ABS.NOINC R2 ;  /* 0x0000000002007343 */ /* 0x014fea0003c00000 */
.L_x_108:
[----:B------:R-:W-:Y:S05]  /*8080*/  WARPSYNC.ALL ;  /* 0x0000000000007948 */ /* 0x000fea0003800000 */
[----:B------:R-:W-:Y:S01]  /*8090*/  R2UR UR4, R39 ;  /* 0x00000000270472ca */ /* 0x000fe200000e0000 */
[--C-:B----4-:R-:W-:Y:S01]  /*80a0*/  HADD2.F32 R40, -RZ, R48.reuse.H0_H0 ;  /* 0x20000030ff287230 */ /* 0x110fe20000004100 */
[----:B------:R-:W-:Y:S01]  /*80b0*/  ISETP.NE.AND P6, PT, R101, RZ, PT ;  /* 0x000000ff6500720c */ /* 0x000fe20003fc5270 */
[----:B------:R-:W-:Y:S01]  /*80c0*/  HADD2.F32 R42, -RZ, R48.H1_H1 ;  /* 0x30000030ff2a7230 */ /* 0x000fe20000004100 */
[----:B------:R-:W-:Y:S01]  /*80d0*/  ISETP.NE.AND P0, PT, R84, RZ, PT ;  /* 0x000000ff5400720c */ /* 0x000fe20003f05270 */
[----:B------:R-:W-:Y:S01]  /*80e0*/  HADD2.F32 R43, -RZ, R49.H0_H0 ;  /* 0x20000031ff2b7230 */ /* 0x000fe20000004100 */
[----:B------:R-:W-:Y:S07]  /*80f0*/  BSSY.RECONVERGENT B0, `(.L_x_109) ;  /* 0x000008d000007945 */ /* 0x000fee0003800200 */
[----:B-1----:R-:W1:Y:S02]  /*8100*/  LDTM.x32 R4, tmem[UR4+0x40] ;  /* 0x00004004000479ee */ /* 0x002e6400082c0000 */
[C---:B-1----:R-:W-:Y:S01]  /*8110*/  FMUL R0, R38.reuse, R4 ;  /* 0x0000000426007220 */ /* 0x042fe20000400000 */
[C---:B------:R-:W-:Y:S01]  /*8120*/  FMUL R4, R38.reuse, R8 ;  /* 0x0000000826047220 */ /* 0x040fe20000400000 */
[C---:B------:R-:W-:Y:S01]  /*8130*/  FMUL R2, R38.reuse, R5 ;  /* 0x0000000526027220 */ /* 0x040fe20000400000 */
[C---:B------:R-:W-:Y:S01]  /*8140*/  FMUL R8, R38.reuse, R12 ;  /* 0x0000000c26087220 */ /* 0x040fe20000400000 */
[C---:B------:R-:W-:Y:S01]  /*8150*/  FFMA R0, R41.reuse, R40, R0 ;  /* 0x0000002829007223 */ /* 0x040fe20000000000 */
[C---:B------:R-:W-:Y:S01]  /*8160*/  FMUL R3, R38.reuse, R6 ;  /* 0x0000000626037220 */ /* 0x040fe20000400000 */
[C---:B------:R-:W-:Y:S01]  /*8170*/  FFMA R2, R41.reuse, R42, R2 ;  /* 0x0000002a29027223 */ /* 0x040fe20000000002 */
[--C-:B------:R-:W-:Y:S02]  /*8180*/  HADD2.F32 R40, -RZ, R51.reuse.H0_H0 ;  /* 0x20000033ff287230 */ /* 0x100fe40000004100 */
[----:B------:R-:W-:Y:S01]  /*8190*/  FMUL R5, R38, R9 ;  /* 0x0000000926057220 */ /* 0x000fe20000400000 */
[C---:B------:R-:W-:Y:S01]  /*81a0*/  FFMA R3, R41.reuse, R43, R3 ;  /* 0x0000002b29037223 */ /* 0x040fe20000000003 */
[----:B------:R-:W-:Y:S01]  /*81b0*/  HADD2.F32 R42, -RZ, R51.H1_H1 ;  /* 0x30000033ff2a7230 */ /* 0x000fe20000004100 */
[----:B------:R-:W-:Y:S01]  /*81c0*/  F2FP.F16.F32.PACK_AB R44, R2, R0 ;  /* 0x00000000022c723e */ /* 0x000fe200000000ff */
[C---:B------:R-:W-:Y:S01]  /*81d0*/  FMUL R12, R38.reuse, R16 ;  /* 0x00000010260c7220 */ /* 0x040fe20000400000 */
[C---:B------:R-:W-:Y:S01]  /*81e0*/  FMUL R6, R38.reuse, R10 ;  /* 0x0000000a26067220 */ /* 0x040fe20000400000 */
[--C-:B------:R-:W-:Y:S02]  /*81f0*/  HADD2.F32 R0, -RZ, R52.reuse.H0_H0 ;  /* 0x20000034ff007230 */ /* 0x100fe40000004100 */
[C---:B------:R-:W-:Y:S01]  /*8200*/  FMUL R9, R38.reuse, R13 ;  /* 0x0000000d26097220 */ /* 0x040fe20000400000 */
[C---:B------:R-:W-:Y:S01]  /*8210*/  FMUL R16, R38.reuse, R20 ;  /* 0x0000001426107220 */ /* 0x040fe20000400000 */
[----:B------:R-:W-:Y:S02]  /*8220*/  HADD2.F32 R2, -RZ, R52.H1_H1 ;  /* 0x30000034ff027230 */ /* 0x000fe40000004100 */
[C---:B------:R-:W-:Y:S01]  /*8230*/  FMUL R10, R38.reuse, R14 ;  /* 0x0000000e260a7220 */ /* 0x040fe20000400000 */
        /* <DEDUP_REMOVED lines=14> */
[--C-:B------:R-:W-:Y:S02]  /*8320*/  HADD2.F32 R33, -RZ, R50.reuse.H0_H0 ;  /* 0x20000032ff217230 */ /* 0x100fe40000004100 */
[C---:B------:R-:W-:Y:S01]  /*8330*/  FMUL R30, R38.reuse, R34 ;  /* 0x00000022261e7220 */ /* 0x040fe20000400000 */
[----:B------:R-:W-:Y:S02]  /*8340*/  HADD2.F32 R34, -RZ, R50.H1_H1 ;  /* 0x30000032ff227230 */ /* 0x000fe40000004100 */
[C---:B------:R-:W-:Y:S01]  /*8350*/  FFMA R7, R41.reuse, R32, R7 ;  /* 0x0000002029077223 */ /* 0x040fe20000000007 */
[C---:B------:R-:W-:Y:S01]  /*8360*/  FMUL R11, R38.reuse, R11 ;  /* 0x0000000b260b7220 */ /* 0x040fe20000400000 */
[C---:B------:R-:W-:Y:S01]  /*8370*/  FFMA R4, R41.reuse, R33, R4 ;  /* 0x0000002129047223 */ /* 0x040fe20000000004 */
[C---:B------:R-:W-:Y:S01]  /*8380*/  FMUL R15, R38.reuse, R15 ;  /* 0x0000000f260f7220 */ /* 0x040fe20000400000 */
[C---:B------:R-:W-:Y:S01]  /*8390*/  FFMA R5, R41.reuse, R34, R5 ;  /* 0x0000002229057223 */ /* 0x040fe20000000005 */
[----:B------:R-:W-:Y:S01]  /*83a0*/  FFMA R6, R41, R40, R6 ;  /* 0x0000002829067223 */ /* 0x000fe20000000006 */
[----:B------:R-:W-:Y:S01]  /*83b0*/  F2FP.F16.F32.PACK_AB R45, R7, R3 ;  /* 0x00000003072d723e */ /* 0x000fe200000000ff */
[C---:B------:R-:W-:Y:S01]  /*83c0*/  FFMA R11, R41.reuse, R42, R11 ;  /* 0x0000002a290b7223 */ /* 0x040fe2000000000b */
[C---:B------:R-:W-:Y:S01]  /*83d0*/  FFMA R8, R41.reuse, R0, R8 ;  /* 0x0000000029087223 */ /* 0x040fe20000000008 */
[--C-:B------:R-:W-:Y:S02]  /*83e0*/  HADD2.F32 R3, -RZ, R53.reuse.H0_H0 ;  /* 0x20000035ff037230 */ /* 0x100fe40000004100 */
[C---:B------:R-:W-:Y:S01]  /*83f0*/  FFMA R9, R41.reuse, R2, R9 ;  /* 0x0000000229097223 */ /* 0x040fe20000000009 */
[----:B------:R-:W-:Y:S02]  /*8400*/  HADD2.F32 R0, -RZ, R53.H1_H1 ;  /* 0x30000035ff007230 */ /* 0x000fe40000004100 */
[C---:B------:R-:W-:Y:S01]  /*8410*/  FMUL R19, R38.reuse, R19 ;  /* 0x0000001326137220 */ /* 0x040fe20000400000 */
[--C-:B------:R-:W-:Y:S02]  /*8420*/  HADD2.F32 R2, -RZ, R54.reuse.H0_H0 ;  /* 0x20000036ff027230 */ /* 0x100fe40000004100 */
[C---:B------:R-:W-:Y:S01]  /*8430*/  FFMA R10, R41.reuse, R3, R10 ;  /* 0x00000003290a7223 */ /* 0x040fe2000000000a */
[--C-:B------:R-:W-:Y:S02]  /*8440*/  HADD2.F32 R3, -RZ, R55.reuse.H0_H0 ;  /* 0x20000037ff037230 */ /* 0x100fe40000004100 */
[C---:B------:R-:W-:Y:S01]  /*8450*/  FFMA R15, R41.reuse, R0, R15 ;  /* 0x00000000290f7223 */ /* 0x040fe2000000000f */
[----:B------:R-:W-:Y:S02]  /*8460*/  HADD2.F32 R0, -RZ, R54.H1_H1 ;  /* 0x30000036ff007230 */ /* 0x000fe40000004100 */
[C---:B------:R-:W-:Y:S01]  /*8470*/  FFMA R12, R41.reuse, R2, R12 ;  /* 0x00000002290c7223 */ /* 0x040fe2000000000c */
[--C-:B------:R-:W-:Y:S02]  /*8480*/  HADD2.F32 R2, -RZ, R60.reuse.H0_H0 ;  /* 0x2000003cff027230 */ /* 0x100fe40000004100 */
[C---:B------:R-:W-:Y:S01]  /*8490*/  FMUL R23, R38.reuse, R23 ;  /* 0x0000001726177220 */ /* 0x040fe20000400000 */
[C---:B------:R-:W-:Y:S01]  /*84a0*/  FMUL R27, R38.reuse, R27 ;  /* 0x0000001b261b7220 */ /* 0x040fe20000400000 */
[C---:B------:R-:W-:Y:S01]  /*84b0*/  FFMA R13, R41.reuse, R0, R13 ;  /* 0x00000000290d7223 */ /* 0x040fe2000000000d */
[----:B------:R-:W-:Y:S02]  /*84c0*/  HADD2.F32 R0, -RZ, R55.H1_H1 ;  /* 0x30000037ff007230 */ /* 0x000fe40000004100 */
[----:B------:R-:W-:Y:S01]  /*84d0*/  FFMA R14, R41, R3, R14 ;  /* 0x00000003290e7223 */ /* 0x000fe2000000000e */
[----:B------:R-:W-:Y:S01]  /*84e0*/  HADD2.F32 R3, -RZ, R60.H1_H1 ;  /* 0x3000003cff037230 */ /* 0x000fe20000004100 */
[----:B------:R-:W-:Y:S01]  /*84f0*/  F2FP.F16.F32.PACK_AB R46, R5, R4 ;  /* 0x00000004052e723e */ /* 0x000fe200000000ff */
[C---:B------:R-:W-:Y:S01]  /*8500*/  FMUL R31, R38.reuse, R31 ;  /* 0x0000001f261f7220 */ /* 0x040fe20000400000 */
[C---:B------:R-:W-:Y:S01]  /*8510*/  FFMA R19, R41.reuse, R0, R19 ;  /* 0x0000000029137223 */ /* 0x040fe20000000013 */
[--C-:B------:R-:W-:Y:S02]  /*8520*/  HADD2.F32 R0, -RZ, R61.reuse.H0_H0 ;  /* 0x2000003dff007230 */ /* 0x100fe40000004100 */
[C---:B------:R-:W-:Y:S01]  /*8530*/  FFMA R16, R41.reuse, R2, R16 ;  /* 0x0000000229107223 */ /* 0x040fe20000000010 */
[----:B------:R-:W-:Y:S01]  /*8540*/  FFMA R17, R41, R3, R17 ;  /* 0x0000000329117223 */ /* 0x000fe20000000011 */
[----:B------:R-:W-:Y:S01]  /*8550*/  HADD2.F32 R2, -RZ, R61.H1_H1 ;  /* 0x3000003dff027230 */ /* 0x000fe20000004100 */
[----:B------:R-:W-:Y:S01]  /*8560*/  F2FP.F16.F32.PACK_AB R47, R11, R6 ;  /* 0x000000060b2f723e */ /* 0x000fe200000000ff */
[----:B------:R-:W-:Y:S01]  /*8570*/  FFMA R18, R41, R0, R18 ;  /* 0x0000000029127223 */ /* 0x000fe20000000012 */
[--C-:B------:R-:W-:Y:S01]  /*8580*/  HADD2.F32 R0, -RZ, R62.reuse.H0_H0 ;  /* 0x2000003eff007230 */ /* 0x100fe20000004100 */
[----:B------:R-:W-:Y:S01]  /*8590*/  F2FP.F16.F32.PACK_AB R8, R9, R8 ;  /* 0x000000080908723e */ /* 0x000fe200000000ff */
[C---:B------:R-:W-:Y:S01]  /*85a0*/  FFMA R23, R41.reuse, R2, R23 ;  /* 0x0000000229177223 */ /* 0x040fe20000000017 */
[----:B------:R1:W-:Y:S01]  /*85b0*/  STS.128 [R82+0x4000], R44 ;  /* 0x0040002c52007388 */ /* 0x0003e20000000c00 */
[----:B------:R-:W-:Y:S02]  /*85c0*/  HADD2.F32 R2, -RZ, R62.H1_H1 ;  /* 0x3000003eff027230 */ /* 0x000fe40000004100 */
[----:B------:R-:W-:Y:S01]  /*85d0*/  FFMA R20, R41, R0, R20 ;  /* 0x0000000029147223 */ /* 0x000fe20000000014 */
[--C-:B------:R-:W-:Y:S01]  /*85e0*/  HADD2.F32 R3, -RZ, R63.reuse.H0_H0 ;  /* 0x2000003fff037230 */ /* 0x100fe20000004100 */
[----:B------:R-:W-:Y:S01]  /*85f0*/  F2FP.F16.F32.PACK_AB R9, R15, R10 ;  /* 0x0000000a0f09723e */ /* 0x000fe200000000ff */
[----:B------:R-:W-:Y:S02]  /*8600*/  HADD2.F32 R0, -RZ, R63.H1_H1 ;  /* 0x3000003fff007230 */ /* 0x000fe40000004100 */
[C---:B------:R-:W-:Y:S01]  /*8610*/  FFMA R21, R41.reuse, R2, R21 ;  /* 0x0000000229157223 */ /* 0x040fe20000000015 */
[--C-:B------:R-:W-:Y:S02]  /*8620*/  HADD2.F32 R2, -RZ, R68.reuse.H0_H0 ;  /* 0x20000044ff027230 */ /* 0x100fe40000004100 */
[C---:B------:R-:W-:Y:S01]  /*8630*/  FFMA R22, R41.reuse, R3, R22 ;  /* 0x0000000329167223 */ /* 0x040fe20000000016 */
[--C-:B------:R-:W-:Y:S02]  /*8640*/  HADD2.F32 R3, -RZ, R69.reuse.H0_H0 ;  /* 0x20000045ff037230 */ /* 0x100fe40000004100 */
[----:B------:R-:W-:Y:S01]  /*8650*/  FFMA R27, R41, R0, R27 ;  /* 0x00000000291b7223 */ /* 0x000fe2000000001b */
[----:B------:R-:W-:Y:S01]  /*8660*/  HADD2.F32 R0, -RZ, R68.H1_H1 ;  /* 0x30000044ff007230 */ /* 0x000fe20000004100 */
[----:B------:R-:W-:Y:S01]  /*8670*/  F2FP.F16.F32.PACK_AB R10, R13, R12 ;  /* 0x0000000c0d0a723e */ /* 0x000fe200000000ff */
[----:B------:R-:W-:Y:S01]  /*8680*/  FFMA R24, R41, R2, R24 ;  /* 0x0000000229187223 */ /* 0x000fe20000000018 */
[----:B------:R-:W-:Y:S01]  /*8690*/  F2FP.F16.F32.PACK_AB R11, R19, R14 ;  /* 0x0000000e130b723e */ /* 0x000fe200000000ff */
[--C-:B------:R-:W-:Y:S02]  /*86a0*/  HADD2.F32 R2, -RZ, R70.reuse.H0_H0 ;  /* 0x20000046ff027230 */ /* 0x100fe40000004100 */
[C---:B------:R-:W-:Y:S01]  /*86b0*/  FFMA R25, R41.reuse, R0, R25 ;  /* 0x0000000029197223 */ /* 0x040fe20000000019 */
[----:B------:R-:W-:Y:S02]  /*86c0*/  HADD2.F32 R0, -RZ, R69.H1_H1 ;  /* 0x30000045ff007230 */ /* 0x000fe40000004100 */
[----:B------:R-:W-:Y:S01]  /*86d0*/  FFMA R26, R41, R3, R26 ;  /* 0x00000003291a7223 */ /* 0x000fe2000000001a */
[----:B------:R1:W-:Y:S01]  /*86e0*/  STS.128 [R95+0x4010], R8 ;  /* 0x004010085f007388 */ /* 0x0003e20000000c00 */
[----:B------:R-:W-:Y:S01]  /*86f0*/  HADD2.F32 R3, -RZ, R70.H1_H1 ;  /* 0x30000046ff037230 */ /* 0x000fe20000004100 */
[----:B------:R-:W-:Y:S01]  /*8700*/  F2FP.F16.F32.PACK_AB R16, R17, R16 ;  /* 0x000000101110723e */ /* 0x000fe200000000ff */
[--C-:B------:R-:W-:Y:S01]  /*8710*/  HADD2.F32 R4, -RZ, R71.reuse.H0_H0 ;  /* 0x20000047ff047230 */ /* 0x100fe20000004100 */
[----:B------:R-:W-:Y:S01]  /*8720*/  F2FP.F16.F32.PACK_AB R17, R23, R18 ;  /* 0x000000121711723e */ /* 0x000fe200000000ff */
[----:B------:R-:W-:Y:S02]  /*8730*/  HADD2.F32 R5, -RZ, R71.H1_H1 ;  /* 0x30000047ff057230 */ /* 0x000fe40000004100 */
        /* <DEDUP_REMOVED lines=12> */
[----:B------:R-:W-:Y:S02]  /*8800*/  F2FP.F16.F32.PACK_AB R27, R35, R30 ;  /* 0x0000001e231b723e */ /* 0x000fe400000000ff */
[----:B------:R-:W-:Y:S02]  /*8810*/  MOV R0, UR40 ;  /* 0x0000002800007c02 */ /* 0x000fe40008000f00 */
[----:B------:R-:W-:Y:S01]  /*8820*/  LEA R2, R57, UR49, 0x3 ;  /* 0x0000003139027c11 */ /* 0x000fe2000f8e18ff */
[----:B------:R1:W-:Y:S01]  /*8830*/  STS.128 [R102+0x4030], R24 ;  /* 0x0040301866007388 */ /* 0x0003e20000000c00 */
[----:B------:R-:W-:Y:S02]  /*8840*/  @P6 LEA R0, R0, UR49, 0x3 ;  /* 0x0000003100006c11 */ /* 0x000fe4000f8e18ff */
[----:B------:R-:W-:Y:S02]  /*8850*/  @P6 SHF.L.U32 R3, R81, 0x1f, RZ ;  /* 0x0000001f51036819 */ /* 0x000fe400000006ff */
[----:B------:R-:W-:Y:S01]  /*8860*/  @P6 IADD3 R0, PT, PT, R0, 0x80, RZ ;  /* 0x0000008000006810 */ /* 0x000fe20007ffe0ff */
[----:B------:R-:W-:Y:S01]  /*8870*/  @!PT LDS RZ, [RZ] ;  /* 0x00000000fffff984 */ /* 0x000fe20000000800 */
[----:B------:R-:W-:Y:S01]  /*8880*/  @!PT LDS RZ, [RZ] ;  /* 0x00000000fffff984 */ /* 0x000fe20000000800 */
[----:B------:R-:W-:Y:S01]  /*8890*/  @!PT LDS RZ, [RZ] ;  /* 0x00000000fffff984 */ /* 0x000fe20000000800 */
[----:B------:R-:W-:Y:S01]  /*88a0*/  @!PT LDS RZ, [RZ] ;  /* 0x00000000fffff984 */ /* 0x000fe20000000800 */
[----:B------:R3:W-:Y:S06]  /*88b0*/  MEMBAR.ALL.CTA ;  /* 0x0000000000007992 */ /* 0x0007ec0000008000 */
[----:B---3--:R-:W3:Y:S01]  /*88c0*/  FENCE.VIEW.ASYNC.S ;  /* 0x00000000000073c6 */ /* 0x008ee20000000000 */
[----:B------:R-:W-:Y:S01]  /*88d0*/  @P6 PRMT R0, R103, 0x654, R0 ;  /* 0x0000065467006816 */ /* 0x000fe20000000000 */
[----:B---3--:R-:W-:Y:S06]  /*88e0*/  BAR.SYNC.DEFER_BLOCKING 0x1, 0x80 ;  /* 0x0042000000007b1d */ /* 0x008fec0000010000 */
[----:B------:R-:W-:Y:S05]  /*88f0*/  @P0 BRA `(.L_x_110) ;  /* 0x0000000000300947 */ /* 0x000fea0003800000 */
[----:B------:R-:W3:Y:S01]  /*8900*/  LDCU.64 UR6, c[0x0][0x348] ;  /* 0x00006900ff0677ac */ /* 0x000ee20008000a00 */
[----:B------:R-:W-:Y:S02]  /*8910*/  R2UR UR10, R99 ;  /* 0x00000000630a72ca */ /* 0x000fe400000e0000 */
[----:B------:R-:W-:Y:S01]  /*8920*/  R2UR UR11, R98 ;  /* 0x00000000620b72ca */ /* 0x000fe200000e0000 */
[----:B------:R-:W-:Y:S01]  /*8930*/  UIADD3 UR9, UPT, UPT, UR41, 0x40, URZ ;  /* 0x0000004029097890 */ /* 0x000fe2000fffe0ff */
[----:B------:R-:W-:Y:S01]  /*8940*/  R2UR UR12, R96 ;  /* 0x00000000600c72ca */ /* 0x000fe200000e0000 */
[----:B------:R-:W-:Y:S01]  /*8950*/  UIADD3 UR8, UPT, UPT, UR49, 0x4200, URZ ;  /* 0x0000420031087890 */ /* 0x000fe2000fffe0ff */
[----:B------:R-:W-:Y:S01]  /*8960*/  R2UR UR13, R97 ;  /* 0x00000000610d72ca */ /* 0x000fe200000e0000 */
[----:B---3--:R-:W-:Y:S04]  /*8970*/  UIADD3 UR4, UP0, UPT, UR6, 0x780, URZ ;  /* 0x0000078006047890 */ /* 0x008fe8000ff1e0ff */
[----:B------:R-:W-:Y:S09]  /*8980*/  UIADD3.X UR5, UPT, UPT, URZ, UR7, URZ, UP0, !UPT ;  /* 0x00000007ff057290 */ /* 0x000ff200087fe4ff */
[----:B------:R3:W-:Y:S01]  /*8990*/  UTMASTG.5D.IM2COL [UR8], [UR4] ;  /* 0x00000008040073b5 */ /* 0x0007e20008060000 */
[----:B------:R0:W-:Y:S01]  /*89a0*/  UTMACMDFLUSH ;  /* 0x00000000000079b7 */ /* 0x0001e20000000000 */
[----:B---3--:R-:W-:Y:S04]  /*89b0*/  DEPBAR.LE SB0, 0x1 ;  /* 0x000080400000791a */ /* 0x008fe80000000000 */
.L_x_110:
[----:B------:R-:W-:Y:S05]  /*89c0*/  BSYNC.RECONVERGENT B0 ;  /* 0x0000000000007941 */ /* 0x000fea0003800200 */
.L_x_109:
[----:B------:R-:W-:Y:S01]  /*89d0*/  BAR.SYNC.DEFER_BLOCKING 0x1, 0x80 ;  /* 0x0042000000007b1d */ /* 0x000fe20000010000 */
[----:B------:R-:W-:Y:S04]  /*89e0*/  UIADD3 UR4, UPT, UPT, UR40, 0x1, URZ ;  /* 0x0000000128047890 */ /* 0x000fe8000fffe0ff */
[----:B------:R-:W-:Y:S04]  /*89f0*/  UISETP.NE.AND UP0, UPT, UR4, 0x4, UPT ;  /* 0x000000040400788c */ /* 0x000fe8000bf05270 */
[----:B------:R-:W-:Y:S01]  /*8a00*/  USEL UR50, UR4, URZ, UP0 ;  /* 0x000000ff04327287 */ /* 0x000fe20008000000 */
[----:B------:R3:W-:Y:S01]  /*8a10*/  @P6 SYNCS.ARRIVE.TRANS64.RED.A1T0 RZ, [R0+URZ], RZ ;  /* 0x000000ff00ff69a7 */ /* 0x0007e200081004ff */
[----:B------:R-:W-:Y:S01]  /*8a20*/  BSSY B1, `(.L_x_111) ;  /* 0x0000017000017945 */ /* 0x000fe20003800000 */
[----:B------:R-:W4:Y:S02]  /*8a30*/  @P6 SYNCS.PHASECHK.TRANS64.TRYWAIT P0, [R2+URZ+0x60], R3 ;  /* 0x00006003020065a7 */ /* 0x000f2400080011ff */
[----:B----4-:R-:W-:Y:S01]  /*8a40*/  @P6 SEL R58, RZ, 0x1, !P0 ;  /* 0x00000001ff3a6807 */ /* 0x010fe20004000000 */
[----:B---3--:R-:W-:Y:S06]  /*8a50*/  @!P6 BRA `(.L_x_112) ;  /* 0x00000000004ce947 */ /* 0x008fec0003800000 */
        /* <DEDUP_REMOVED lines=10> */
[----:B------:R-:W3:Y:S02]  /*8b00*/  SYNCS.PHASECHK.TRANS64.TRYWAIT P0, [R2+URZ+0x60], R5 ;  /* 0x00006005020075a7 */ /* 0x000ee400080011ff */
[----:B---3--:R-:W-:Y:S05]  /*8b10*/  @!P0 BRA `(.L_x_115) ;  /* 0x0000001800488947 */ /* 0x008fea0003800000 */
.L_x_114:
[----:B------:R-:W-:Y:S05]  /*8b20*/  BSYNC B0 ;  /* 0x0000000000007941 */ /* 0x000fea0003800000 */
.L_x_113:
[----:B------:R-:W-:Y:S11]  /*8b30*/  ISETP.NE.AND P0, PT, R59, RZ, PT ;  /* 0x000000ff3b00720c */ /* 0x000ff60003f05270 */
[----:B------:R-:W-:Y:S02]  /*8b40*/  @!UPT UIADD3 URZ, UPT, UPT, URZ, URZ, URZ ;  /* 0x000000fffffff290 */ /* 0x000fe4000fffe0ff */
[----:B------:R4:W1:Y:S04]  /*8b50*/  @P0 LDS.128 R48, [R4] ;  /* 0x0000000004300984 */ /* 0x0008680000000c00 */
[----:B------:R4:W1:Y:S04]  /*8b60*/  @P0 LDS.128 R52, [R3+0x10] ;  /* 0x0000100003340984 */ /* 0x0008680000000c00 */
[----:B------:R4:W1:Y:S04]  /*8b70*/  @P0 LDS.128 R60, [R0+0x20] ;  /* 0x00002000003c0984 */ /* 0x0008680000000c00 */
[----:B------:R4:W1:Y:S02]  /*8b80*/  @P0 LDS.128 R68, [R57+0x30] ;  /* 0x0000300039440984 */ /* 0x0008640000000c00 */
.L_x_112:
[----:B------:R-:W-:Y:S05]  /*8b90*/  BSYNC B1 ;  /* 0x0000000000017941 */ /* 0x000fea0003800000 */
.L_x_111:
[----:B----4-:R-:W-:Y:S05]  /*8ba0*/  VIADD R0, R39, 0x60 ;  /* 0x0000006027007836 */ /* 0x010fea0000000000 */
[----:B------:R-:W-:Y:S04]  /*8bb0*/  SHF.R.U32.HI R0, RZ, 0x15, R0 ;  /* 0x00000015ff007819 */ /* 0x000fe80000011600 */
[----:B------:R-:W-:Y:S11]  /*8bc0*/  LOP3.LUT P0, RZ, R0, 0x3, R86, 0x48, !PT ;  /* 0x0000000300ff7812 */ /* 0x000ff60007804856 */
[----:B------:R-:W-:Y:S02]  /*8bd0*/  @!UPT UIADD3 URZ, UPT, UPT, URZ, URZ, URZ ;  /* 0x000000fffffff290 */ /* 0x000fe4000fffe0ff */
[----:B------:R-:W-:Y:S05]  /*8be0*/  @!P0 BRA `(.L_x_116) ;  /* 0x0000000000408947 */ /* 0x000fea0003800000 */
[----:B------:R-:W4:Y:S01]  /*8bf0*/  LDCU.64 UR8, c[0x4][0x70] ;  /* 0x01000e00ff0877ac */ /* 0x000f220008000a00 */
[----:B------:R-:W-:Y:S01]  /*8c00*/  MOV R3, 0x0 ;  /* 0x0000000000037802 */ /* 0x000fe20000000f00 */
[----:B------:R-:W-:Y:S02]  /*8c10*/  HFMA2 R12, -RZ, RZ, 0, 5.9604644775390625e-08 ;  /* 0x00000001ff0c7431 */ /* 0x000fe400000001ff */
[----:B-1----:R-:W-:Y:S02]  /*8c20*/  IMAD.MOV.U32 R8, RZ, RZ, 0x192 ;  /* 0x00000192ff087424 */ /* 0x002fe400078e00ff */
[----:B------:R-:W-:Y:S01]  /*8c30*/  IMAD.MOV.U32 R13, RZ, RZ, RZ ;  /* 0x000000ffff0d7224 */ /* 0x000fe200078e00ff */
[----:B------:R-:W1:Y:S01]  /*8c40*/  LDCU.64 UR6, c[0x4][0x78] ;  /* 0x01000f00ff0677ac */ /* 0x000e620008000a00 */
[----:B---3--:R-:W3:Y:S01]  /*8c50*/  LDC.64 R2, c[0x4][R3] ;  /* 0x0100000003027b82 */ /* 0x008ee20000000a00 */
[----:B------:R-:W5:Y:S01]  /*8c60*/  LDCU.64 UR4, c[0x4][0x10] ;  /* 0x01000200ff0477ac */ /* 0x000f620008000a00 */
[----:B----4-:R-:W-:Y:S01]  /*8c70*/  MOV R5, UR9 ;  /* 0x0000000900057c02 */ /* 0x010fe20008000f00 */
[----:B------:R-:W-:Y:S01]  /*8c80*/  IMAD.U32 R4, RZ, RZ, UR8 ;  /* 0x00000008ff047e24 */ /* 0x000fe2000f8e00ff */
[----:B-1----:R-:W-:Y:S01]  /*8c90*/  MOV R7, UR7 ;  /* 0x0000000700077c02 */ /* 0x002fe20008000f00 */
[----:B------:R-:W-:Y:S01]  /*8ca0*/  IMAD.U32 R6, RZ, RZ, UR6 ;  /* 0x00000006ff067e24 */ /* 0x000fe2000f8e00ff */
[----:B-----5:R-:W-:Y:S01]  /*8cb0*/  MOV R11, UR5 ;  /* 0x00000005000b7c02 */ /* 0x020fe20008000f00 */
[----:B------:R-:W-:Y:S02]  /*8cc0*/  IMAD.U32 R10, RZ, RZ, UR4 ;  /* 0x00000004ff0a7e24 */ /* 0x000fe4000f8e00ff */
[----:B------:R-:W-:Y:S07]  /*8cd0*/  LEPC R20, `(.L_x_116) ;  /* 0x000000001014794e */ /* 0x000fee0000000000 */
[----:B--23--:R-:W-:Y:S05]  /*8ce0*/  CALL.ABS.NOINC R2 ;  /* 0x0000000002007343 */ /* 0x00cfea0003c00000 */
.L_x_116:
[----:B------:R-:W-:Y:S01]  /*8cf0*/  ISETP.NE.AND P0, PT, R84, RZ, PT ;  /* 0x000000ff5400720c */ /* 0x000fe20003f05270 */
[----:B------:R-:W-:Y:S05]  /*8d00*/  WARPSYNC.ALL ;  /* 0x0000000000007948 */ /* 0x000fea0003800000 */
[----:B------:R-:W-:Y:S01]  /*8d10*/  R2UR UR4, R39 ;  /* 0x00000000270472ca */ /* 0x000fe200000e0000 */
[----:B------:R-:W4:Y:S01]  /*8d20*/  S2UR UR6, SR_CgaCtaId ;  /* 0x00000000000679c3 */ /* 0x000f220000008800 */
[----:B------:R-:W-:Y:S01]  /*8d30*/  R2UR UR5, R56 ;  /* 0x00000000380572ca */ /* 0x000fe200000e0000 */
[--C-:B-1----:R-:W-:Y:S01]  /*8d40*/  HADD2.F32 R0, -RZ, R48.reuse.H0_H0 ;  /* 0x20000030ff007230 */ /* 0x102fe20000004100 */
[----:B------:R-:W-:Y:S01]  /*8d50*/  BSSY.RECONVERGENT B0, `(.L_x_117) ;  /* 0x000008d000007945 */ /* 0x000fe20003800200 */
[----:B---3--:R-:W-:Y:S02]  /*8d60*/  HADD2.F32 R2, -RZ, R48.H1_H1 ;  /* 0x30000030ff027230 */ /* 0x008fe40000004100 */
[--C-:B------:R-:W-:Y:S02]  /*8d70*/  HADD2.F32 R3, -RZ, R49.reuse.H0_H0 ;  /* 0x20000031ff037230 */ /* 0x100fe40000004100 */
[----:B------:R-:W-:Y:S02]  /*8d80*/  HADD2.F32 R39, -RZ, R49.H1_H1 ;  /* 0x30000031ff277230 */ /* 0x000fe40000004100 */
[--C-:B------:R-:W-:Y:S02]  /*8d90*/  HADD2.F32 R40, -RZ, R50.reuse.H0_H0 ;  /* 0x20000032ff287230 */ /* 0x100fe40000004100 */
[----:B------:R-:W1:Y:S01]  /*8da0*/  LDTM.x32 R4, tmem[UR4+0x60] ;  /* 0x00006004000479ee */ /* 0x000e6200082c0000 */
[----:B------:R-:W-:Y:S01]  /*8db0*/  NOP ;  /* 0x0000000000007918 */ /* 0x000fe20000000000 */
[----:B------:R-:W-:Y:S01]  /*8dc0*/  UIADD3 UR4, UPT, UPT, UR5, 0xd0, URZ ;  /* 0x000000d005047890 */ /* 0x000fe2000fffe0ff */
[----:B------:R-:W-:Y:S02]  /*8dd0*/  HADD2.F32 R42, -RZ, R50.H1_H1 ;  /* 0x30000032ff2a7230 */ /* 0x000fe40000004100 */
[--C-:B------:R-:W-:Y:S02]  /*8de0*/  HADD2.F32 R43, -RZ, R51.reuse.H0_H0 ;  /* 0x20000033ff2b7230 */ /* 0x100fe40000004100 */
        /* <DEDUP_REMOVED lines=8> */
[----:B------:R-:W-:Y:S01]  /*8e70*/  HADD2.F32 R52, -RZ, R55.H1_H1 ;  /* 0x30000037ff347230 */ /* 0x000fe20000004100 */
[----:B----4-:R-:W-:Y:S01]  /*8e80*/  UPRMT UR4, UR6, 0x654, UR4 ;  /* 0x0000065406047896 */ /* 0x010fe20008000004 */
[C---:B-1----:R-:W-:Y:S01]  /*8e90*/  FMUL R4, R38.reuse, R4 ;  /* 0x0000000426047220 */ /* 0x042fe20000400000 */
[C---:B------:R-:W-:Y:S01]  /*8ea0*/  FMUL R5, R38.reuse, R5 ;  /* 0x0000000526057220 */ /* 0x040fe20000400000 */
[C---:B------:R-:W-:Y:S01]  /*8eb0*/  FMUL R6, R38.reuse, R6 ;  /* 0x0000000626067220 */ /* 0x040fe20000400000 */
[C---:B------:R-:W-:Y:S01]  /*8ec0*/  FMUL R7, R38.reuse, R7 ;  /* 0x0000000726077220 */ /* 0x040fe20000400000 */
[C---:B------:R-:W-:Y:S01]  /*8ed0*/  FFMA R4, R41.reuse, R0, R4 ;  /* 0x0000000029047223 */ /* 0x040fe20000000004 */
[C---:B------:R-:W-:Y:S01]  /*8ee0*/  FFMA R5, R41.reuse, R2, R5 ;  /* 0x0000000229057223 */ /* 0x040fe20000000005 */
[C---:B------:R-:W-:Y:S01]  /*8ef0*/  FFMA R6, R41.reuse, R3, R6 ;  /* 0x0000000329067223 */ /* 0x040fe20000000006 */
[----:B------:R-:W-:Y:S01]  /*8f00*/  FFMA R7, R41, R39, R7 ;  /* 0x0000002729077223 */ /* 0x000fe20000000007 */
[----:B------:R-:W-:Y:S01]  /*8f10*/  SYNCS.ARRIVE.TRANS64.RED.A1T0 RZ, [UR4], RZ ;  /* 0x000000ffffff79a7 */ /* 0x000fe20008100404 */
[C---:B------:R-:W-:Y:S01]  /*8f20*/  FMUL R8, R38.reuse, R8 ;  /* 0x0000000826087220 */ /* 0x040fe20000400000 */
[----:B------:R-:W-:Y:S01]  /*8f30*/  F2FP.F16.F32.PACK_AB R4, R5, R4 ;  /* 0x000000040504723e */ /* 0x000fe200000000ff */
[C---:B------:R-:W-:Y:S01]  /*8f40*/  FMUL R9, R38.reuse, R9 ;  /* 0x0000000926097220 */ /* 0x040fe20000400000 */
[----:B------:R-:W-:Y:S01]  /*8f50*/  F2FP.F16.F32.PACK_AB R5, R7, R6 ;  /* 0x000000060705723e */ /* 0x000fe200000000ff */
[C---:B------:R-:W-:Y:S01]  /*8f60*/  FFMA R8, R41.reuse, R40, R8 ;  /* 0x0000002829087223 */ /* 0x040fe20000000008 */
[C---:B------:R-:W-:Y:S01]  /*8f70*/  FMUL R0, R38.reuse, R10 ;  /* 0x0000000a26007220 */ /* 0x040fe20000400000 */
[C---:B------:R-:W-:Y:S01]  /*8f80*/  FFMA R9, R41.reuse, R42, R9 ;  /* 0x0000002a29097223 */ /* 0x040fe20000000009 */
[C---:B------:R-:W-:Y:S01]  /*8f90*/  FMUL R2, R38.reuse, R11 ;  /* 0x0000000b26027220 */ /* 0x040fe20000400000 */
[C---:B------:R-:W-:Y:S01]  /*8fa0*/  FMUL R3, R38.reuse, R12 ;  /* 0x0000000c26037220 */ /* 0x040fe20000400000 */
[----:B------:R-:W-:Y:S01]  /*8fb0*/  FFMA R0, R41, R43, R0 ;  /* 0x0000002b29007223 */ /* 0x000fe20000000000 */
[C---:B------:R-:W-:Y:S01]  /*8fc0*/  FMUL R10, R38.reuse, R13 ;  /* 0x0000000d260a7220 */ /* 0x040fe20000400000 */
[----:B------:R-:W-:Y:S01]  /*8fd0*/  F2FP.F16.F32.PACK_AB R6, R9, R8 ;  /* 0x000000080906723e */ /* 0x000fe200000000ff */
[C---:B------:R-:W-:Y:S01]  /*8fe0*/  FFMA R2, R41.reuse, R44, R2 ;  /* 0x0000002c29027223 */ /* 0x040fe20000000002 */
[C---:B------:R-:W-:Y:S01]  /*8ff0*/  FFMA R3, R41.reuse, R45, R3 ;  /* 0x0000002d29037223 */ /* 0x040fe20000000003 */
[C---:B------:R-:W-:Y:S01]  /*9000*/  FFMA R10, R41.reuse, R46, R10 ;  /* 0x0000002e290a7223 */ /* 0x040fe2000000000a */
[C---:B------:R-:W-:Y:S01]  /*9010*/  FMUL R11, R38.reuse, R14 ;  /* 0x0000000e260b7220 */ /* 0x040fe20000400000 */
        /* <DEDUP_REMOVED lines=8> */
[----:B------:R-:W-:Y:S01]  /*90a0*/  F2FP.F16.F32.PACK_AB R7, R2, R0 ;  /* 0x000000000207723e */ /* 0x000fe200000000ff */
[C---:B------:R-:W-:Y:S01]  /*90b0*/  FFMA R12, R41.reuse, R49, R12 ;  /* 0x00000031290c7223 */ /* 0x040fe2000000000c */
[----:B------:R-:W-:Y:S02]  /*90c0*/  HADD2.F32 R54, -RZ, R60.H1_H1 ;  /* 0x3000003cff367230 */ /* 0x000fe40000004100 */
[C---:B------:R-:W-:Y:S01]  /*90d0*/  FMUL R16, R38.reuse, R20 ;  /* 0x0000001426107220 */ /* 0x040fe20000400000 */
[C---:B------:R-:W-:Y:S01]  /*90e0*/  FFMA R13, R41.reuse, R50, R13 ;  /* 0x00000032290d7223 */ /* 0x040fe2000000000d */
[----:B------:R1:W-:Y:S01]  /*90f0*/  STS.128 [R82+0x6000], R4 ;  /* 0x0060000452007388 */ /* 0x0003e20000000c00 */
[--C-:B------:R-:W-:Y:S02]  /*9100*/  HADD2.F32 R55, -RZ, R61.reuse.H0_H0 ;  /* 0x2000003dff377230 */ /* 0x100fe40000004100 */
[C---:B------:R-:W-:Y:S01]  /*9110*/  FMUL R17, R38.reuse, R21 ;  /* 0x0000001526117220 */ /* 0x040fe20000400000 */
[C---:B------:R-:W-:Y:S01]  /*9120*/  FFMA R14, R41.reuse, R51, R14 ;  /* 0x00000033290e7223 */ /* 0x040fe2000000000e */
[----:B------:R-:W-:Y:S02]  /*9130*/  HADD2.F32 R56, -RZ, R61.H1_H1 ;  /* 0x3000003dff387230 */ /* 0x000fe40000004100 */
[C---:B------:R-:W-:Y:S01]  /*9140*/  FMUL R18, R38.reuse, R22 ;  /* 0x0000001626127220 */ /* 0x040fe20000400000 */
[C---:B------:R-:W-:Y:S01]  /*9150*/  FFMA R19, R41.reuse, R52, R19 ;  /* 0x0000003429137223 */ /* 0x040fe20000000013 */
        /* <DEDUP_REMOVED lines=10> */
[----:B------:R-:W-:Y:S01]  /*9200*/  FMUL R22, R38, R26 ;  /* 0x0000001a26167220 */ /* 0x000fe20000400000 */
[----:B------:R-:W-:Y:S01]  /*9210*/  F2FP.F16.F32.PACK_AB R8, R10, R3 ;  /* 0x000000030a08723e */ /* 0x000fe200000000ff */
[----:B------:R-:W-:Y:S01]  /*9220*/  FFMA R23, R41, R56, R23 ;  /* 0x0000003829177223 */ /* 0x000fe20000000017 */
[----:B------:R-:W-:Y:S01]  /*9230*/  F2FP.F16.F32.PACK_AB R9, R15, R11 ;  /* 0x0000000b0f09723e */ /* 0x000fe200000000ff */
[--C-:B------:R-:W-:Y:S02]  /*9240*/  HADD2.F32 R61, -RZ, R68.reuse.H0_H0 ;  /* 0x20000044ff3d7230 */ /* 0x100fe40000004100 */
[C---:B------:R-:W-:Y:S01]  /*9250*/  FMUL R27, R38.reuse, R27 ;  /* 0x0000001b261b7220 */ /* 0x040fe20000400000 */
[----:B------:R-:W-:Y:S01]  /*9260*/  F2FP.F16.F32.PACK_AB R10, R13, R12 ;  /* 0x0000000c0d0a723e */ /* 0x000fe200000000ff */
[----:B------:R-:W-:Y:S01]  /*9270*/  FFMA R20, R41, R57, R20 ;  /* 0x0000003929147223 */ /* 0x000fe20000000014 */
[----:B------:R-:W-:Y:S01]  /*9280*/  F2FP.F16.F32.PACK_AB R11, R19, R14 ;  /* 0x0000000e130b723e */ /* 0x000fe200000000ff */
[----:B------:R-:W-:Y:S02]  /*9290*/  HADD2.F32 R62, -RZ, R68.H1_H1 ;  /* 0x30000044ff3e7230 */ /* 0x000fe40000004100 */
[C---:B------:R-:W-:Y:S01]  /*92a0*/  FMUL R24, R38.reuse, R28 ;  /* 0x0000001c26187220 */ /* 0x040fe20000400000 */
[C---:B------:R-:W-:Y:S01]  /*92b0*/  FFMA R21, R41.reuse, R58, R21 ;  /* 0x0000003a29157223 */ /* 0x040fe20000000015 */
[--C-:B------:R-:W-:Y:S01]  /*92c0*/  HADD2.F32 R63, -RZ, R69.reuse.H0_H0 ;  /* 0x20000045ff3f7230 */ /* 0x100fe20000004100 */
[----:B------:R1:W-:Y:S01]  /*92d0*/  STS.128 [R95+0x6010], R8 ;  /* 0x006010085f007388 */ /* 0x0003e20000000c00 */
        /* <DEDUP_REMOVED lines=10> */
[----:B------:R-:W-:Y:S01]  /*9380*/  FFMA R25, R41, R62, R25 ;  /* 0x0000003e29197223 */ /* 0x000fe20000000019 */
[--C-:B------:R-:W-:Y:S02]  /*9390*/  HADD2.F32 R67, -RZ, R71.reuse.H0_H0 ;  /* 0x20000047ff437230 */ /* 0x100fe40000004100 */
[C---:B------:R-:W-:Y:S01]  /*93a0*/  FMUL R29, R38.reuse, R33 ;  /* 0x00000021261d7220 */ /* 0x040fe20000400000 */
[----:B------:R-:W-:Y:S01]  /*93b0*/  F2FP.F16.F32.PACK_AB R16, R17, R16 ;  /* 0x000000101110723e */ /* 0x000fe200000000ff */
[----:B------:R-:W-:Y:S01]  /*93c0*/  FFMA R26, R41, R63, R26 ;  /* 0x0000003f291a7223 */ /* 0x000fe2000000001a */
[----:B------:R-:W-:Y:S02]  /*93d0*/  HADD2.F32 R68, -RZ, R71.H1_H1 ;  /* 0x30000047ff447230 */ /* 0x000fe40000004100 */
[C---:B------:R-:W-:Y:S01]  /*93e0*/  FMUL R30, R38.reuse, R34 ;  /* 0x00000022261e7220 */ /* 0x040fe20000400000 */
        /* <DEDUP_REMOVED lines=35> */
.L_x_118:
[----:B------:R-:W-:Y:S05]  /*9620*/  BSYNC.RECONVERGENT B0 ;  /* 0x0000000000007941 */ /* 0x000fea0003800200 */
.L_x_117:
[----:B------:R-:W-:Y:S01]  /*9630*/  BAR.SYNC.DEFER_BLOCKING 0x1, 0x80 ;  /* 0x0042000000007b1d */ /* 0x000fe20000010000 */
[----:B------:R-:W-:Y:S01]  /*9640*/  UISETP.NE.AND UP0, UPT, UR53, -0x4, UPT ;  /* 0xfffffffc3500788c */ /* 0x000fe2000bf05270 */
[----:B------:R-:W-:Y:S08]  /*9650*/  IADD3 R36, PT, PT, R36, 0x1, RZ ;  /* 0x0000000124247810 */ /* 0x000ff00007ffe0ff */
[----:B------:R-:W-:Y:S05]  /*9660*/  BRA.U !UP0, `(.L_x_119) ;  /* 0x0000000108247547 */ /* 0x000fea000b800000 */
[----:B------:R-:W-:Y:S01]  /*9670*/  ISETP.NE.AND P0, PT, R101, RZ, PT ;  /* 0x000000ff6500720c */ /* 0x000fe20003f05270 */
[----:B------:R-:W-:Y:S01]  /*9680*/  IMAD.U32 R0, RZ, RZ, UR50 ;  /* 0x00000032ff007e24 */ /* 0x000fe2000f8e00ff */
[----:B------:R-:W-:Y:S04]  /*9690*/  UIADD3 UR4, UPT, UPT, UR50, 0x1, URZ ;  /* 0x0000000132047890 */ /* 0x000fe8000fffe0ff */
[----:B------:R-:W-:Y:S04]  /*96a0*/  UISETP.NE.AND UP0, UPT, UR4, 0x4, UPT ;  /* 0x000000040400788c */ /* 0x000fe8000bf05270 */
[----:B------:R-:W-:Y:S03]  /*96b0*/  USEL UR50, UR4, URZ, UP0 ;  /* 0x000000ff04327287 */ /* 0x000fe60008000000 */
[----:B------:R-:W-:Y:S05]  /*96c0*/  @P0 LEA R0, R0, UR49, 0x3 ;  /* 0x0000003100000c11 */ /* 0x000fea000f8e18ff */
[----:B------:R-:W-:Y:S05]  /*96d0*/  @P0 VIADD R0, R0, 0x80 ;  /* 0x0000008000000836 */ /* 0x000fea0000000000 */
[----:B------:R-:W-:Y:S04]  /*96e0*/  @P0 PRMT R0, R103, 0x654, R0 ;  /* 0x0000065467000816 */ /* 0x000fe80000000000 */
[----:B------:R3:W-:Y:S03]  /*96f0*/  @P0 SYNCS.ARRIVE.TRANS64.RED.A1T0 RZ, [R0+URZ], RZ ;  /* 0x000000ff00ff09a7 */ /* 0x0007e600081004ff */
.L_x_119:
[----:B------:R-:W-:Y:S01]  /*9700*/  R2UR UR5, R77 ;  /* 0x000000004d0572ca */ /* 0x000fe200000e0000 */
[----:B------:R-:W-:Y:S01]  /*9710*/  UISETP.NE.AND UP0, UPT, UR62, URZ, UPT ;  /* 0x000000ff3e00728c */ /* 0x000fe2000bf05270 */
[----:B------:R-:W-:Y:S01]  /*9720*/  R2UR UR4, R78 ;  /* 0x000000004e0472ca */ /* 0x000fe200000e0000 */
[----:B------:R-:W-:Y:S01]  /*9730*/  UIADD3 UR53, UPT, UPT, UR53, 0x4, URZ ;  /* 0x0000000435357890 */ /* 0x000fe2000fffe0ff */
[C---:B------:R-:W-:Y:S01]  /*9740*/  ISETP.NE.AND P0, PT, R36.reuse, 0x2, PT ;  /* 0x000000022400780c */ /* 0x040fe20003f05270 */
[----:B------:R-:W-:Y:S01]  /*9750*/  UMOV UR52, UR63 ;  /* 0x0000003f00347c82 */ /* 0x000fe20008000000 */
[----:B------:R-:W-:Y:S02]  /*9760*/  LOP3.LUT R79, R79, 0x1, RZ, 0x3c, !PT ;  /* 0x000000014f4f7812 */ /* 0x000fe400078e3cff */
[----:B---3--:R-:W-:Y:S02]  /*9770*/  SEL R0, RZ, 0x1, P0 ;  /* 0x00000001ff007807 */ /* 0x008fe40000000000 */
[----:B------:R-:W-:Y:S02]  /*9780*/  SEL R36, R36, RZ, P0 ;  /* 0x000000ff24247207 */ /* 0x000fe40000000000 */
[----:B------:R-:W-:Y:S01]  /*9790*/  LOP3.LUT R80, R80, R0, RZ, 0x3c, !PT ;  /* 0x0000000050507212 */ /* 0x000fe200078e3cff */
[----:B------:R-:W-:Y:S02]  /*97a0*/  UIADD3 UR24, UPT, UPT, UR36, UR5, URZ ;  /* 0x0000000524187290 */ /* 0x000fe4000fffe0ff */
[----:B------:R-:W-:Y:S01]  /*97b0*/  UIADD3 UR51, UPT, UPT, UR37, UR4, URZ ;  /* 0x0000000425337290 */ /* 0x000fe2000fffe0ff */
[----:B------:R-:W-:Y:S11]  /*97c0*/  BRA.U UP0, `(.L_x_120) ;  /* 0xffffffbd00507547 */ /* 0x000ff6000b83ffff */
[----:B------:R-:W-:-:S13]  /*97d0*/  R2UR UR4, R93 ;  /* 0x000000005d0472ca */ /* 0x000fda00000e0000 */
[----:B------:R-:W-:-:S09]  /*97e0*/  UISETP.NE.AND UP0, UPT, UR4, URZ, UPT ;  /* 0x000000ff0400728c */ /* 0x000fd2000bf05270 */
[----:B------:R-:W-:Y:S05]  /*97f0*/  BRA.U !UP0, `(.L_x_121) ;  /* 0x0000000108487547 */ /* 0x000fea000b800000 */
[----:B------:R-:W3:Y:S02]  /*9800*/  LDCU.64 UR4, c[0x0][0x990] ;  /* 0x00013200ff0477ac */ /* 0x000ee40008000a00 */
[----:B---3--:R-:W-:-:S04]  /*9810*/  UISETP.NE.U32.AND UP0, UPT, UR4, URZ, UPT ;  /* 0x000000ff0400728c */ /* 0x008fc8000bf05070 */
[----:B------:R-:W-:-:S09]  /*9820*/  UISETP.NE.AND.EX UP0, UPT, UR5, URZ, UPT, UP0 ;  /* 0x000000ff0500728c */ /* 0x000fd2000bf05300 */
[----:B------:R-:W-:Y:S05]  /*9830*/  BRA.U UP0, `(.L_x_122) ;  /* 0x00000001000c7547 */ /* 0x000fea000b800000 */
[----:B------:R-:W-:-:S13]  /*9840*/  FSETP.NEU.AND P0, PT, R41, RZ, PT ;  /* 0x000000ff2900720b */ /* 0x000fda0003f0d000 */
[----:B------:R-:W-:Y:S05]  /*9850*/  @!P0 EXIT ;  /* 0x000000000000894d */ /* 0x000fea0003800000 */
[----:B------:R-:W-:Y:S05]  /*9860*/  BRA `(.L_x_121) ;  /* 0x00000000002c7947 */ /* 0x000fea0003800000 */
.L_x_122:
[----:B------:R-:W-:Y:S01]  /*9870*/  ISETP.NE.AND P0, PT, R100, RZ, PT ;  /* 0x000000ff6400720c */ /* 0x000fe20003f05270 */
[----:B------:R-:W-:-:S12]  /*9880*/  BSSY.RECONVERGENT B0, `(.L_x_121) ;  /* 0x0000009000007945 */ /* 0x000fd80003800200 */
[----:B------:R-:W-:Y:S05]  /*9890*/  @P0 BRA `(.L_x_123) ;  /* 0x0000000000140947 */ /* 0x000fea0003800000 */
[----:B------:R-:W3:Y:S02]  /*98a0*/  LDCU.64 UR4, c[0x0][0x988] ;  /* 0x00013100ff0477ac */ /* 0x000ee40008000a00 */
[----:B---3--:R-:W-:-:S04]  /*98b0*/  ISETP.NE.U32.AND P0, PT, RZ, UR4, PT ;  /* 0x00000004ff007c0c */ /* 0x008fc8000bf05070 */
[----:B------:R-:W-:-:S13]  /*98c0*/  ISETP.NE.AND.EX P0, PT, RZ, UR5, PT, P0 ;  /* 0x00000005ff007c0c */ /* 0x000fda000bf05300 */
[----:B------:R-:W-:Y:S05]  /*98d0*/  @!P0 EXIT ;  /* 0x000000000000894d */ /* 0x000fea0003800000 */
[----:B------:R-:W-:Y:S05]  /*98e0*/  BRA `(.L_x_124) ;  /* 0x0000000000087947 */ /* 0x000fea0003800000 */
.L_x_123:
[----:B------:R-:W-:-:S13]  /*98f0*/  FSETP.NEU.AND P0, PT, R41, RZ, PT ;  /* 0x000000ff2900720b */ /* 0x000fda0003f0d000 */
[----:B------:R-:W-:Y:S05]  /*9900*/  @!P0 EXIT ;  /* 0x000000000000894d */ /* 0x000fea0003800000 */
.L_x_124:
[----:B------:R-:W-:Y:S05]  /*9910*/  BSYNC.RECONVERGENT B0 ;  /* 0x0000000000007941 */ /* 0x000fea0003800200 */
.L_x_121:
[----:B------:R-:W3:Y:S01]  /*9920*/  S2UR UR5, SR_CgaCtaId ;  /* 0x00000000000579c3 */ /* 0x000ee20000008800 */
[----:B------:R-:W-:Y:S01]  /*9930*/  ULEA UR4, UR50, UR49, 0x3 ;  /* 0x0000003132047291 */ /* 0x000fe2000f8e18ff */
[----:B------:R-:W-:-:S04]  /*9940*/  DEPBAR.LE SB0, 0x0 ;  /* 0x000080000000791a */ /* 0x000fc80000000000 */
[----:B------:R-:W-:-:S04]  /*9950*/  UIADD3 UR4, UPT, UPT, UR4, 0x80, URZ ;  /* 0x0000008004047890 */ /* 0x000fc8000fffe0ff */
[----:B---3--:R-:W-:-:S09]  /*9960*/  UPRMT UR4, UR5, 0x654, UR4 ;  /* 0x0000065405047896 */ /* 0x008fd20008000004 */
[----:B------:R-:W-:Y:S01]  /*9970*/  SYNCS.ARRIVE.TRANS64.RED.A1T0 RZ, [UR4], RZ ;  /* 0x000000ffffff79a7 */ /* 0x000fe20008100404 */
[----:B------:R-:W-:Y:S05]  /*9980*/  EXIT ;  /* 0x000000000000794d */ /* 0x000fea0003800000 */
.L_x_19:
[----:B------:R-:W-:Y:S07]  /*9990*/  MOV R0, UR9 ;  /* 0x0000000900007c02 */ /* 0x000fee0008000f00 */
.L_x_125:
[----:B--2---:R2:W3:Y:S02]  /*99a0*/  SYNCS.PHASECHK.TRANS64.TRYWAIT P0, [R0+URZ+0x30], R4 ;  /* 0x00003004000075a7 */ /* 0x0044e400080011ff */
[----:B---3--:R-:W-:Y:S05]  /*99b0*/  @!P0 NANOSLEEP.SYNCS 0x989680 ;  /* 0x009896800000895d */ /* 0x008fea0003900000 */
[----:B------:R-:W3:Y:S02]  /*99c0*/  @!P0 SYNCS.PHASECHK.TRANS64 P0, [R0+URZ+0x30], R4 ;  /* 0x00003004000085a7 */ /* 0x000ee400080010ff */
[----:B---3--:R-:W-:Y:S05]  /*99d0*/  @!P0 BRA `(.L_x_125) ;  /* 0xfffffffc00f08947 */ /* 0x008fea000383ffff */
[----:B------:R-:W-:Y:S05]  /*99e0*/  BRA `(.L_x_18) ;  /* 0xffffff7c00b07947 */ /* 0x000fea000383ffff */
.L_x_25:
[----:B------:R-:W-:Y:S07]  /*99f0*/  MOV R0, UR9 ;  /* 0x0000000900007c02 */ /* 0x000fee0008000f00 */
.L_x_126:
[----:B--2---:R2:W4:Y:S02]  /*9a00*/  SYNCS.PHASECHK.TRANS64.TRYWAIT P0, [R0+URZ+0x30], R4 ;  /* 0x00003004000075a7 */ /* 0x00452400080011ff */
[----:B----4-:R-:W-:Y:S05]  /*9a10*/  @!P0 NANOSLEEP.SYNCS 0x989680 ;  /* 0x009896800000895d */ /* 0x010fea0003900000 */
[----:B------:R-:W4:Y:S02]  /*9a20*/  @!P0 SYNCS.PHASECHK.TRANS64 P0, [R0+URZ+0x30], R4 ;  /* 0x00003004000085a7 */ /* 0x000f2400080010ff */
[----:B----4-:R-:W-:Y:S05]  /*9a30*/  @!P0 BRA `(.L_x_126) ;  /* 0xfffffffc00f08947 */ /* 0x010fea000383ffff */
[----:B------:R-:W-:Y:S05]  /*9a40*/  BRA `(.L_x_24) ;  /* 0xffffff84003c7947 */ /* 0x000fea000383ffff */
.L_x_29:
[----:B-1----:R-:W-:-:S07]  /*9a50*/  MOV R0, UR36 ;  /* 0x0000002400007c02 */ /* 0x002fce0008000f00 */
.L_x_127:
[----:B-1----:R1:W2:Y:S02]  /*9a60*/  SYNCS.PHASECHK.TRANS64.TRYWAIT P0, [R0+URZ+0xb0], R3 ;  /* 0x0000b003000075a7 */ /* 0x0022a400080011ff */
[----:B--2---:R-:W-:Y:S05]  /*9a70*/  @!P0 NANOSLEEP.SYNCS 0x989680 ;  /* 0x009896800000895d */ /* 0x004fea0003900000 */
[----:B------:R-:W2:Y:S02]  /*9a80*/  @!P0 SYNCS.PHASECHK.TRANS64 P0, [R0+URZ+0xb0], R3 ;  /* 0x0000b003000085a7 */ /* 0x000ea400080010ff */
[----:B--2---:R-:W-:Y:S05]  /*9a90*/  @!P0 BRA `(.L_x_127) ;  /* 0xfffffffc00f08947 */ /* 0x004fea000383ffff */
[----:B------:R-:W-:Y:S05]  /*9aa0*/  BRA `(.L_x_128) ;  /* 0xffffff8800087947 */ /* 0x000fea000383ffff */
.L_x_33:
[----:B------:R-:W-:-:S07]  /*9ab0*/  MOV R0, UR4 ;  /* 0x0000000400007c02 */ /* 0x000fce0008000f00 */
.L_x_129:
[----:B-1----:R1:W2:Y:S02]  /*9ac0*/  SYNCS.PHASECHK.TRANS64.TRYWAIT P0, [R0+URZ], R2 ;  /* 0x00000002000075a7 */ /* 0x0022a400080011ff */
[----:B--2---:R-:W-:Y:S05]  /*9ad0*/  @!P0 NANOSLEEP.SYNCS 0x989680 ;  /* 0x009896800000895d */ /* 0x004fea0003900000 */
[----:B------:R-:W2:Y:S02]  /*9ae0*/  @!P0 SYNCS.PHASECHK.TRANS64 P0, [R0+URZ], R2 ;  /* 0x00000002000085a7 */ /* 0x000ea400080010ff */
[----:B--2---:R-:W-:Y:S05]  /*9af0*/  @!P0 BRA `(.L_x_129) ;  /* 0xfffffffc00f08947 */ /* 0x004fea000383ffff */
[----:B------:R-:W-:Y:S05]  /*9b00*/  BRA `(.L_x_130) ;  /* 0xffffff8c00a07947 */ /* 0x000fea000383ffff */
.L_x_34:
[----:B------:R-:W-:-:S07]  /*9b10*/  MOV R0, UR5 ;  /* 0x0000000500007c02 */ /* 0x000fce0008000f00 */
.L_x_131:
[----:B-1----:R1:W2:Y:S02]  /*9b20*/  SYNCS.PHASECHK.TRANS64.TRYWAIT P0, [R0+URZ], R2 ;  /* 0x00000002000075a7 */ /* 0x0022a400080011ff */
[----:B--2---:R-:W-:Y:S05]  /*9b30*/  @!P0 NANOSLEEP.SYNCS 0x989680 ;  /* 0x009896800000895d */ /* 0x004fea0003900000 */
[----:B------:R-:W2:Y:S02]  /*9b40*/  @!P0 SYNCS.PHASECHK.TRANS64 P0, [R0+URZ], R2 ;  /* 0x00000002000085a7 */ /* 0x000ea400080010ff */
[----:B--2---:R-:W-:Y:S05]  /*9b50*/  @!P0 BRA `(.L_x_131) ;  /* 0xfffffffc00f08947 */ /* 0x004fea000383ffff */
[----:B------:R-:W-:Y:S05]  /*9b60*/  BRA `(.L_x_132) ;  /* 0xffffff8c00b07947 */ /* 0x000fea000383ffff */
.L_x_35:
[----:B------:R-:W-:-:S07]  /*9b70*/  MOV R0, UR5 ;  /* 0x0000000500007c02 */ /* 0x000fce0008000f00 */
.L_x_133:
[----:B-1----:R1:W2:Y:S02]  /*9b80*/  SYNCS.PHASECHK.TRANS64.TRYWAIT P0, [R0+URZ], R2 ;  /* 0x00000002000075a7 */ /* 0x0022a400080011ff */
[----:B--2---:R-:W-:Y:S05]  /*9b90*/  @!P0 NANOSLEEP.SYNCS 0x989680 ;  /* 0x009896800000895d */ /* 0x004fea0003900000 */
[----:B------:R-:W2:Y:S02]  /*9ba0*/  @!P0 SYNCS.PHASECHK.TRANS64 P0, [R0+URZ], R2 ;  /* 0x00000002000085a7 */ /* 0x000ea400080010ff */
[----:B--2---:R-:W-:Y:S05]  /*9bb0*/  @!P0 BRA `(.L_x_133) ;  /* 0xfffffffc00f08947 */ /* 0x004fea000383ffff */
[----:B------:R-:W-:Y:S05]  /*9bc0*/  BRA `(.L_x_134) ;  /* 0xffffff8c00c07947 */ /* 0x000fea000383ffff */
.L_x_36:
[----:B------:R-:W-:-:S07]  /*9bd0*/  MOV R0, UR5 ;  /* 0x0000000500007c02 */ /* 0x000fce0008000f00 */
.L_x_135:
[----:B-1----:R1:W2:Y:S02]  /*9be0*/  SYNCS.PHASECHK.TRANS64.TRYWAIT P0, [R0+URZ], R2 ;  /* 0x00000002000075a7 */ /* 0x0022a400080011ff */
[----:B--2---:R-:W-:Y:S05]  /*9bf0*/  @!P0 NANOSLEEP.SYNCS 0x989680 ;  /* 0x009896800000895d */ /* 0x004fea0003900000 */
[----:B------:R-:W2:Y:S02]  /*9c00*/  @!P0 SYNCS.PHASECHK.TRANS64 P0, [R0+URZ], R2 ;  /* 0x00000002000085a7 */ /* 0x000ea400080010ff */
[----:B--2---:R-:W-:Y:S05]  /*9c10*/  @!P0 BRA `(.L_x_135) ;  /* 0xfffffffc00f08947 */ /* 0x004fea000383ffff */
[----:B------:R-:W-:Y:S05]  /*9c20*/  BRA `(.L_x_136) ;  /* 0xffffff8c00d07947 */ /* 0x000fea000383ffff */
.L_x_37:
[----:B------:R-:W-:-:S07]  /*9c30*/  MOV R0, UR5 ;  /* 0x0000000500007c02 */ /* 0x000fce0008000f00 */
.L_x_137:
[----:B-1----:R1:W2:Y:S02]  /*9c40*/  SYNCS.PHASECHK.TRANS64.TRYWAIT P0, [R0+URZ], R2 ;  /* 0x00000002000075a7 */ /* 0x0022a400080011ff */
[----:B--2---:R-:W-:Y:S05]  /*9c50*/  @!P0 NANOSLEEP.SYNCS 0x989680 ;  /* 0x009896800000895d */ /* 0x004fea0003900000 */
[----:B------:R-:W2:Y:S02]  /*9c60*/  @!P0 SYNCS.PHASECHK.TRANS64 P0, [R0+URZ], R2 ;  /* 0x00000002000085a7 */ /* 0x000ea400080010ff */
[----:B--2---:R-:W-:Y:S05]  /*9c70*/  @!P0 BRA `(.L_x_137) ;  /* 0xfffffffc00f08947 */ /* 0x004fea000383ffff */
[----:B------:R-:W-:Y:S05]  /*9c80*/  BRA `(.L_x_138) ;  /* 0xffffff8c00e07947 */ /* 0x000fea000383ffff */
.L_x_40:
[----:B------:R-:W-:-:S07]  /*9c90*/  MOV R4, UR4 ;  /* 0x0000000400047c02 */ /* 0x000fce0008000f00 */
.L_x_139:
[----:B--2---:R2:W3:Y:S02]  /*9ca0*/  SYNCS.PHASECHK.TRANS64.TRYWAIT P1, [R4+URZ+0xb8], R6 ;  /* 0x0000b806040075a7 */ /* 0x0044e400080211ff */
[----:B---3--:R-:W-:Y:S05]  /*9cb0*/  @!P1 NANOSLEEP.SYNCS 0x989680 ;  /* 0x009896800000995d */ /* 0x008fea0003900000 */
[----:B------:R-:W3:Y:S02]  /*9cc0*/  @!P1 SYNCS.PHASECHK.TRANS64 P1, [R4+URZ+0xb8], R6 ;  /* 0x0000b806040095a7 */ /* 0x000ee400080210ff */
[----:B---3--:R-:W-:Y:S05]  /*9cd0*/  @!P1 BRA `(.L_x_139) ;  /* 0xfffffffc00f09947 */ /* 0x008fea000383ffff */
[----:B------:R-:W-:Y:S05]  /*9ce0*/  BRA `(.L_x_140) ;  /* 0xffffff9000507947 */ /* 0x000fea000383ffff */
.L_x_41:
[----:B--2---:R-:W-:-:S07]  /*9cf0*/  MOV R4, UR4 ;  /* 0x0000000400047c02 */ /* 0x004fce0008000f00 */
.L_x_141:
[----:B--2---:R2:W3:Y:S02]  /*9d00*/  SYNCS.PHASECHK.TRANS64.TRYWAIT P1, [R4+URZ+0xb0], R5 ;  /* 0x0000b005040075a7 */ /* 0x0044e400080211ff */
[----:B---3--:R-:W-:Y:S05]  /*9d10*/  @!P1 NANOSLEEP.SYNCS 0x989680 ;  /* 0x009896800000995d */ /* 0x008fea0003900000 */
[----:B------:R-:W3:Y:S02]  /*9d20*/  @!P1 SYNCS.PHASECHK.TRANS64 P1, [R4+URZ+0xb0], R5 ;  /* 0x0000b005040095a7 */ /* 0x000ee400080210ff */
[----:B---3--:R-:W-:Y:S05]  /*9d30*/  @!P1 BRA `(.L_x_141) ;  /* 0xfffffffc00f09947 */ /* 0x008fea000383ffff */
[----:B------:R-:W-:Y:S05]  /*9d40*/  BRA `(.L_x_142) ;  /* 0xffffff9000587947 */ /* 0x000fea000383ffff */
.L_x_49:
[----:B------:R-:W-:-:S07]  /*9d50*/  MOV R0, UR20 ;  /* 0x0000001400007c02 */ /* 0x000fce0008000f00 */
.L_x_143:
[----:B-1----:R1:W2:Y:S02]  /*9d60*/  SYNCS.PHASECHK.TRANS64.TRYWAIT P0, [R0+URZ+0xb0], R4 ;  /* 0x0000b004000075a7 */ /* 0x0022a400080011ff */
[----:B--2---:R-:W-:Y:S05]  /*9d70*/  @!P0 NANOSLEEP.SYNCS 0x989680 ;  /* 0x009896800000895d */ /* 0x004fea0003900000 */
[----:B------:R-:W2:Y:S02]  /*9d80*/  @!P0 SYNCS.PHASECHK.TRANS64 P0, [R0+URZ+0xb0], R4 ;  /* 0x0000b004000085a7 */ /* 0x000ea400080010ff */
[----:B--2---:R-:W-:Y:S05]  /*9d90*/  @!P0 BRA `(.L_x_143) ;  /* 0xfffffffc00f08947 */ /* 0x004fea000383ffff */
[----:B------:R-:W-:Y:S05]  /*9da0*/  BRA `(.L_x_144) ;  /* 0xffffff9400e47947 */ /* 0x000fea000383ffff */
.L_x_50:
[----:B------:R-:W-:-:S07]  /*9db0*/  MOV R4, UR24 ;  /* 0x0000001800047c02 */ /* 0x000fce0008000f00 */
.L_x_145:
[----:B-1----:R1:W2:Y:S02]  /*9dc0*/  SYNCS.PHASECHK.TRANS64.TRYWAIT P0, [R4+URZ+0xd0], R0 ;  /* 0x0000d000040075a7 */ /* 0x0022a400080011ff */
[----:B--2---:R-:W-:Y:S05]  /*9dd0*/  @!P0 NANOSLEEP.SYNCS 0x989680 ;  /* 0x009896800000895d */ /* 0x004fea0003900000 */
[----:B------:R-:W2:Y:S02]  /*9de0*/  @!P0 SYNCS.PHASECHK.TRANS64 P0, [R4+URZ+0xd0], R0 ;  /* 0x0000d000040085a7 */ /* 0x000ea400080010ff */
[----:B--2---:R-:W-:Y:S05]  /*9df0*/  @!P0 BRA `(.L_x_145) ;  /* 0xfffffffc00f08947 */ /* 0x004fea000383ffff */
[----:B------:R-:W-:Y:S05]  /*9e00*/  BRA `(.L_x_146) ;  /* 0xffffff9800007947 */ /* 0x000fea000383ffff */
.L_x_53:
[----:B-1----:R-:W-:Y:S07]  /*9e10*/  MOV R0, UR18 ;  /* 0x0000001200007c02 */ /* 0x002fee0008000f00 */
.L_x_147:
[----:B-1----:R1:W2:Y:S02]  /*9e20*/  SYNCS.PHASECHK.TRANS64.TRYWAIT P0, [R0+URZ], R5 ;  /* 0x00000005000075a7 */ /* 0x0022a400080011ff */
[----:B--2---:R-:W-:Y:S05]  /*9e30*/  @!P0 NANOSLEEP.SYNCS 0x989680 ;  /* 0x009896800000895d */ /* 0x004fea0003900000 */
[----:B------:R-:W2:Y:S02]  /*9e40*/  @!P0 SYNCS.PHASECHK.TRANS64 P0, [R0+URZ], R5 ;  /* 0x00000005000085a7 */ /* 0x000ea400080010ff */
[----:B--2---:R-:W-:Y:S05]  /*9e50*/  @!P0 BRA `(.L_x_147) ;  /* 0xfffffffc00f08947 */ /* 0x004fea000383ffff */
[----:B------:R-:W-:Y:S05]  /*9e60*/  BRA `(.L_x_52) ;  /* 0xffffff9800247947 */ /* 0x000fea000383ffff */
.L_x_56:
[----:B------:R-:W-:-:S07]  /*9e70*/  MOV R0, UR4 ;  /* 0x0000000400007c02 */ /* 0x000fce0008000f00 */
.L_x_148:
[----:B-1----:R1:W3:Y:S02]  /*9e80*/  SYNCS.PHASECHK.TRANS64.TRYWAIT P0, [R0+URZ], R2 ;  /* 0x00000002000075a7 */ /* 0x0022e400080011ff */
[----:B---3--:R-:W-:Y:S05]  /*9e90*/  @!P0 NANOSLEEP.SYNCS 0x989680 ;  /* 0x009896800000895d */ /* 0x008fea0003900000 */
[----:B------:R-:W3:Y:S02]  /*9ea0*/  @!P0 SYNCS.PHASECHK.TRANS64 P0, [R0+URZ], R2 ;  /* 0x00000002000085a7 */ /* 0x000ee400080010ff */
[----:B---3--:R-:W-:Y:S05]  /*9eb0*/  @!P0 BRA `(.L_x_148) ;  /* 0xfffffffc00f08947 */ /* 0x008fea000383ffff */
[----:B------:R-:W-:Y:S05]  /*9ec0*/  BRA `(.L_x_149) ;  /* 0xffffff9c00207947 */ /* 0x000fea000383ffff */
.L_x_57:
[----:B------:R-:W-:-:S07]  /*9ed0*/  MOV R0, UR4 ;  /* 0x0000000400007c02 */ /* 0x000fce0008000f00 */
.L_x_150:
[----:B-1----:R1:W2:Y:S02]  /*9ee0*/  SYNCS.PHASECHK.TRANS64.TRYWAIT P0, [R0+URZ], R2 ;  /* 0x00000002000075a7 */ /* 0x0022a400080011ff */
[----:B--2---:R-:W-:Y:S05]  /*9ef0*/  @!P0 NANOSLEEP.SYNCS 0x989680 ;  /* 0x009896800000895d */ /* 0x004fea0003900000 */
[----:B------:R-:W2:Y:S02]  /*9f00*/  @!P0 SYNCS.PHASECHK.TRANS64 P0, [R0+URZ], R2 ;  /* 0x00000002000085a7 */ /* 0x000ea400080010ff */
[----:B--2---:R-:W-:Y:S05]  /*9f10*/  @!P0 BRA `(.L_x_150) ;  /* 0xfffffffc00f08947 */ /* 0x004fea000383ffff */
[----:B------:R-:W-:Y:S05]  /*9f20*/  BRA `(.L_x_151) ;  /* 0xffffff9c002c7947 */ /* 0x000fea000383ffff */
.L_x_62:
[----:B------:R-:W-:Y:S07]  /*9f30*/  MOV R0, UR20 ;  /* 0x0000001400007c02 */ /* 0x000fee0008000f00 */
.L_x_152:
[----:B-1----:R1:W2:Y:S02]  /*9f40*/  SYNCS.PHASECHK.TRANS64.TRYWAIT P0, [R0+URZ+0xb0], R2 ;  /* 0x0000b002000075a7 */ /* 0x0022a400080011ff */
[----:B--2---:R-:W-:Y:S05]  /*9f50*/  @!P0 NANOSLEEP.SYNCS 0x989680 ;  /* 0x009896800000895d */ /* 0x004fea0003900000 */
[----:B------:R-:W2:Y:S02]  /*9f60*/  @!P0 SYNCS.PHASECHK.TRANS64 P0, [R0+URZ+0xb0], R2 ;  /* 0x0000b002000085a7 */ /* 0x000ea400080010ff */
[----:B--2---:R-:W-:Y:S05]  /*9f70*/  @!P0 BRA `(.L_x_152) ;  /* 0xfffffffc00f08947 */ /* 0x004fea000383ffff */
[----:B------:R-:W-:Y:S05]  /*9f80*/  BRA `(.L_x_153) ;  /* 0xffffffa000887947 */ /* 0x000fea000383ffff */
.L_x_65:
[----:B------:R-:W-:Y:S07]  /*9f90*/  MOV R0, UR20 ;  /* 0x0000001400007c02 */ /* 0x000fee0008000f00 */
.L_x_154:
[----:B-1----:R1:W2:Y:S02]  /*9fa0*/  SYNCS.PHASECHK.TRANS64.TRYWAIT P2, [R0+URZ+0xa8], R2 ;  /* 0x0000a802000075a7 */ /* 0x0022a400080411ff */
[----:B--2---:R-:W-:Y:S05]  /*9fb0*/  @!P2 NANOSLEEP.SYNCS 0x989680 ;  /* 0x009896800000a95d */ /* 0x004fea0003900000 */
[----:B------:R-:W2:Y:S02]  /*9fc0*/  @!P2 SYNCS.PHASECHK.TRANS64 P2, [R0+URZ+0xa8], R2 ;  /* 0x0000a8020000a5a7 */ /* 0x000ea400080410ff */
[----:B--2---:R-:W-:Y:S05]  /*9fd0*/  @!P2 BRA `(.L_x_154) ;  /* 0xfffffffc00f0a947 */ /* 0x004fea000383ffff */
[----:B------:R-:W-:Y:S05]  /*9fe0*/  BRA `(.L_x_64) ;  /* 0xffffffa400ec7947 */ /* 0x000fea000383ffff */
.L_x_68:
[----:B------:R-:W-:Y:S07]  /*9ff0*/  MOV R2, UR20 ;  /* 0x0000001400027c02 */ /* 0x000fee0008000f00 */
.L_x_155:
[----:B-1----:R1:W2:Y:S02]  /*a000*/  SYNCS.PHASECHK.TRANS64.TRYWAIT P1, [R2+URZ+0x80], R8 ;  /* 0x00008008020075a7 */ /* 0x0022a400080211ff */
[----:B--2---:R-:W-:Y:S05]  /*a010*/  @!P1 NANOSLEEP.SYNCS 0x989680 ;  /* 0x009896800000995d */ /* 0x004fea0003900000 */
[----:B------:R-:W2:Y:S02]  /*a020*/  @!P1 SYNCS.PHASECHK.TRANS64 P1, [R2+URZ+0x80], R8 ;  /* 0x00008008020095a7 */ /* 0x000ea400080210ff */
[----:B--2---:R-:W-:Y:S05]  /*a030*/  @!P1 BRA `(.L_x_155) ;  /* 0xfffffffc00f09947 */ /* 0x004fea000383ffff */
[----:B------:R-:W-:Y:S05]  /*a040*/  BRA `(.L_x_156) ;  /* 0xffffffa800a07947 */ /* 0x000fea000383ffff */
.L_x_69:
[----:B------:R-:W-:Y:S07]  /*a050*/  MOV R2, UR20 ;  /* 0x0000001400027c02 */ /* 0x000fee0008000f00 */
.L_x_157:
[----:B-1----:R1:W2:Y:S02]  /*a060*/  SYNCS.PHASECHK.TRANS64.TRYWAIT P1, [R2+URZ+0x88], R8 ;  /* 0x00008808020075a7 */ /* 0x0022a400080211ff */
[----:B--2---:R-:W-:Y:S05]  /*a070*/  @!P1 NANOSLEEP.SYNCS 0x989680 ;  /* 0x009896800000995d */ /* 0x004fea0003900000 */
[----:B------:R-:W2:Y:S02]  /*a080*/  @!P1 SYNCS.PHASECHK.TRANS64 P1, [R2+URZ+0x88], R8 ;  /* 0x00008808020095a7 */ /* 0x000ea400080210ff */
[----:B--2---:R-:W-:Y:S05]  /*a090*/  @!P1 BRA `(.L_x_157) ;  /* 0xfffffffc00f09947 */ /* 0x004fea000383ffff */
[----:B------:R-:W-:Y:S05]  /*a0a0*/  BRA `(.L_x_158) ;  /* 0xffffffa800e87947 */ /* 0x000fea000383ffff */
.L_x_70:
[----:B------:R-:W-:Y:S07]  /*a0b0*/  MOV R2, UR20 ;  /* 0x0000001400027c02 */ /* 0x000fee0008000f00 */
.L_x_159:
[----:B-1----:R1:W2:Y:S02]  /*a0c0*/  SYNCS.PHASECHK.TRANS64.TRYWAIT P1, [R2+URZ+0x90], R8 ;  /* 0x00009008020075a7 */ /* 0x0022a400080211ff */
[----:B--2---:R-:W-:Y:S05]  /*a0d0*/  @!P1 NANOSLEEP.SYNCS 0x989680 ;  /* 0x009896800000995d */ /* 0x004fea0003900000 */
[----:B------:R-:W2:Y:S02]  /*a0e0*/  @!P1 SYNCS.PHASECHK.TRANS64 P1, [R2+URZ+0x90], R8 ;  /* 0x00009008020095a7 */ /* 0x000ea400080210ff */
[----:B--2---:R-:W-:Y:S05]  /*a0f0*/  @!P1 BRA `(.L_x_159) ;  /* 0xfffffffc00f09947 */ /* 0x004fea000383ffff */
[----:B------:R-:W-:Y:S05]  /*a100*/  BRA `(.L_x_160) ;  /* 0xffffffac00307947 */ /* 0x000fea000383ffff */
.L_x_71:
[----:B------:R-:W-:Y:S07]  /*a110*/  MOV R0, UR20 ;  /* 0x0000001400007c02 */ /* 0x000fee0008000f00 */
.L_x_161:
[----:B-1----:R1:W2:Y:S02]  /*a120*/  SYNCS.PHASECHK.TRANS64.TRYWAIT P0, [R0+URZ+0x98], R8 ;  /* 0x00009808000075a7 */ /* 0x0022a400080011ff */
[----:B--2---:R-:W-:Y:S05]  /*a130*/  @!P0 NANOSLEEP.SYNCS 0x989680 ;  /* 0x009896800000895d */ /* 0x004fea0003900000 */
[----:B------:R-:W2:Y:S02]  /*a140*/  @!P0 SYNCS.PHASECHK.TRANS64 P0, [R0+URZ+0x98], R8 ;  /* 0x00009808000085a7 */ /* 0x000ea400080010ff */
[----:B--2---:R-:W-:Y:S05]  /*a150*/  @!P0 BRA `(.L_x_161) ;  /* 0xfffffffc00f08947 */ /* 0x004fea000383ffff */
[----:B------:R-:W-:Y:S05]  /*a160*/  BRA `(.L_x_162) ;  /* 0xffffffac00787947 */ /* 0x000fea000383ffff */
.L_x_73:
[----:B------:R-:W-:-:S07]  /*a170*/  MOV R0, UR20 ;  /* 0x0000001400007c02 */ /* 0x000fce0008000f00 */
.L_x_163:
[----:B--2---:R2:W3:Y:S02]  /*a180*/  SYNCS.PHASECHK.TRANS64.TRYWAIT P0, [R0+URZ+0x80], R2 ;  /* 0x00008002000075a7 */ /* 0x0044e400080011ff */
[----:B---3--:R-:W-:Y:S05]  /*a190*/  @!P0 NANOSLEEP.SYNCS 0x989680 ;  /* 0x009896800000895d */ /* 0x008fea0003900000 */
[----:B------:R-:W3:Y:S02]  /*a1a0*/  @!P0 SYNCS.PHASECHK.TRANS64 P0, [R0+URZ+0x80], R2 ;  /* 0x00008002000085a7 */ /* 0x000ee400080010ff */
[----:B---3--:R-:W-:Y:S05]  /*a1b0*/  @!P0 BRA `(.L_x_163) ;  /* 0xfffffffc00f08947 */ /* 0x008fea000383ffff */
[----:B------:R-:W-:Y:S05]  /*a1c0*/  BRA `(.L_x_164) ;  /* 0xffffffac00dc7947 */ /* 0x000fea000383ffff */
.L_x_74:
[----:B--2---:R-:W-:-:S07]  /*a1d0*/  MOV R0, UR20 ;  /* 0x0000001400007c02 */ /* 0x004fce0008000f00 */
.L_x_165:
[----:B--2---:R2:W3:Y:S02]  /*a1e0*/  SYNCS.PHASECHK.TRANS64.TRYWAIT P0, [R0+URZ+0x88], R2 ;  /* 0x00008802000075a7 */ /* 0x0044e400080011ff */
[----:B---3--:R-:W-:Y:S05]  /*a1f0*/  @!P0 NANOSLEEP.SYNCS 0x989680 ;  /* 0x009896800000895d */ /* 0x008fea0003900000 */
[----:B------:R-:W3:Y:S02]  /*a200*/  @!P0 SYNCS.PHASECHK.TRANS64 P0, [R0+URZ+0x88], R2 ;  /* 0x00008802000085a7 */ /* 0x000ee400080010ff */
[----:B---3--:R-:W-:Y:S05]  /*a210*/  @!P0 BRA `(.L_x_165) ;  /* 0xfffffffc00f08947 */ /* 0x008fea000383ffff */
[----:B------:R-:W-:Y:S05]  /*a220*/  BRA `(.L_x_166) ;  /* 0xffffffac00cc7947 */ /* 0x000fea000383ffff */
.L_x_75:
[----:B--2---:R-:W-:-:S07]  /*a230*/  MOV R0, UR20 ;  /* 0x0000001400007c02 */ /* 0x004fce0008000f00 */
.L_x_167:
[----:B--2---:R2:W3:Y:S02]  /*a240*/  SYNCS.PHASECHK.TRANS64.TRYWAIT P0, [R0+URZ+0x90], R2 ;  /* 0x00009002000075a7 */ /* 0x0044e400080011ff */
[----:B---3--:R-:W-:Y:S05]  /*a250*/  @!P0 NANOSLEEP.SYNCS 0x989680 ;  /* 0x009896800000895d */ /* 0x008fea0003900000 */
[----:B------:R-:W3:Y:S02]  /*a260*/  @!P0 SYNCS.PHASECHK.TRANS64 P0, [R0+URZ+0x90], R2 ;  /* 0x00009002000085a7 */ /* 0x000ee400080010ff */
[----:B---3--:R-:W-:Y:S05]  /*a270*/  @!P0 BRA `(.L_x_167) ;  /* 0xfffffffc00f08947 */ /* 0x008fea000383ffff */
[----:B------:R-:W-:Y:S05]  /*a280*/  BRA `(.L_x_168) ;  /* 0xffffffac00bc7947 */ /* 0x000fea000383ffff */
.L_x_77:
[----:B------:R-:W-:Y:S07]  /*a290*/  MOV R0, UR49 ;  /* 0x0000003100007c02 */ /* 0x000fee0008000f00 */
.L_x_169:
[----:B-1----:R1:W2:Y:S02]  /*a2a0*/  SYNCS.PHASECHK.TRANS64.TRYWAIT P0, [R0+URZ+0xb0], R2 ;  /* 0x0000b002000075a7 */ /* 0x0022a400080011ff */
[----:B--2---:R-:W-:Y:S05]  /*a2b0*/  @!P0 NANOSLEEP.SYNCS 0x989680 ;  /* 0x009896800000895d */ /* 0x004fea0003900000 */
[----:B------:R-:W2:Y:S02]  /*a2c0*/  @!P0 SYNCS.PHASECHK.TRANS64 P0, [R0+URZ+0xb0], R2 ;  /* 0x0000b002000085a7 */ /* 0x000ea400080010ff */
[----:B--2---:R-:W-:Y:S05]  /*a2d0*/  @!P0 BRA `(.L_x_169) ;  /* 0xfffffffc00f08947 */ /* 0x004fea000383ffff */
[----:B------:R-:W-:Y:S05]  /*a2e0*/  BRA `(.L_x_170) ;  /* 0xffffffb000947947 */ /* 0x000fea000383ffff */
.L_x_88:
[----:B-1----:R-:W-:Y:S04]  /*a2f0*/  MOV R2, UR49 ;  /* 0x0000003100027c02 */ /* 0x002fe80008000f00 */
[----:B------:R1:W2:Y:S03]  /*a300*/  SYNCS.PHASECHK.TRANS64.TRYWAIT P1, [R2+URZ+0x60], R3 ;  /* 0x00006003020075a7 */ /* 0x0002a600080211ff */
[----:B--2---:R-:W-:Y:S05]  /*a310*/  @!P1 NANOSLEEP.SYNCS 0x989680 ;  /* 0x009896800000995d */ /* 0x004fea0003900000 */
[----:B------:R-:W2:Y:S02]  /*a320*/  @!P1 SYNCS.PHASECHK.TRANS64 P1, [R2+URZ+0x60], R3 ;  /* 0x00006003020095a7 */ /* 0x000ea400080210ff */
[----:B--2---:R-:W-:Y:S05]  /*a330*/  @!P1 BRA `(.L_x_88) ;  /* 0xfffffffc00ec9947 */ /* 0x004fea000383ffff */
[----:B------:R-:W-:Y:S05]  /*a340*/  BRA `(.L_x_87) ;  /* 0xffffffc000807947 */ /* 0x000fea000383ffff */
.L_x_90:
[----:B-1----:R1:W4:Y:S02]  /*a350*/  SYNCS.PHASECHK.TRANS64.TRYWAIT P0, [R56+URZ+0xc0], R0 ;  /* 0x0000c000380075a7 */ /* 0x00232400080011ff */
[----:B----4-:R-:W-:Y:S05]  /*a360*/  @!P0 NANOSLEEP.SYNCS 0x989680 ;  /* 0x009896800000895d */ /* 0x010fea0003900000 */
[----:B------:R-:W4:Y:S02]  /*a370*/  @!P0 SYNCS.PHASECHK.TRANS64 P0, [R56+URZ+0xc0], R0 ;  /* 0x0000c000380085a7 */ /* 0x000f2400080010ff */
[----:B----4-:R-:W-:Y:S05]  /*a380*/  @!P0 BRA `(.L_x_90) ;  /* 0xfffffffc00f08947 */ /* 0x010fea000383ffff */
[----:B------:R-:W-:Y:S05]  /*a390*/  BRA `(.L_x_89) ;  /* 0xffffffc000a87947 */ /* 0x000fea000383ffff */
.L_x_99:
[----:B---3--:R3:W4:Y:S02]  /*a3a0*/  SYNCS.PHASECHK.TRANS64.TRYWAIT P0, [R2+URZ+0x60], R0 ;  /* 0x00006000020075a7 */ /* 0x00872400080011ff */
[----:B----4-:R-:W-:Y:S05]  /*a3b0*/  @!P0 NANOSLEEP.SYNCS 0x989680 ;  /* 0x009896800000895d */ /* 0x010fea0003900000 */
[----:B------:R-:W4:Y:S02]  /*a3c0*/  @!P0 SYNCS.PHASECHK.TRANS64 P0, [R2+URZ+0x60], R0 ;  /* 0x00006000020085a7 */ /* 0x000f2400080010ff */
[----:B----4-:R-:W-:Y:S05]  /*a3d0*/  @!P0 BRA `(.L_x_99) ;  /* 0xfffffffc00f08947 */ /* 0x010fea000383ffff */
[----:B------:R-:W-:Y:S05]  /*a3e0*/  BRA `(.L_x_98) ;  /* 0xffffffcc00907947 */ /* 0x000fea000383ffff */
.L_x_107:
[----:B-1----:R1:W3:Y:S02]  /*a3f0*/  SYNCS.PHASECHK.TRANS64.TRYWAIT P0, [R6+URZ+0x60], R5 ;  /* 0x00006005060075a7 */ /* 0x0022e400080011ff */
[----:B---3--:R-:W-:Y:S05]  /*a400*/  @!P0 NANOSLEEP.SYNCS 0x989680 ;  /* 0x009896800000895d */ /* 0x008fea0003900000 */
[----:B------:R-:W3:Y:S02]  /*a410*/  @!P0 SYNCS.PHASECHK.TRANS64 P0, [R6+URZ+0x60], R5 ;  /* 0x00006005060085a7 */ /* 0x000ee400080010ff */
[----:B---3--:R-:W-:Y:S05]  /*a420*/  @!P0 BRA `(.L_x_107) ;  /* 0xfffffffc00f08947 */ /* 0x008fea000383ffff */
[----:B------:R-:W-:Y:S05]  /*a430*/  BRA `(.L_x_106) ;  /* 0xffffffd8009c7947 */ /* 0x000fea000383ffff */
.L_x_115:
[----:B---3--:R3:W4:Y:S02]  /*a440*/  SYNCS.PHASECHK.TRANS64.TRYWAIT P0, [R2+URZ+0x60], R5 ;  /* 0x00006005020075a7 */ /* 0x00872400080011ff */
[----:B----4-:R-:W-:Y:S05]  /*a450*/  @!P0 NANOSLEEP.SYNCS 0x989680 ;  /* 0x009896800000895d */ /* 0x010fea0003900000 */
[----:B------:R-:W4:Y:S02]  /*a460*/  @!P0 SYNCS.PHASECHK.TRANS64 P0, [R2+URZ+0x60], R5 ;  /* 0x00006005020085a7 */ /* 0x000f2400080010ff */
[----:B----4-:R-:W-:Y:S05]  /*a470*/  @!P0 BRA `(.L_x_115) ;  /* 0xfffffffc00f08947 */ /* 0x010fea000383ffff */
[----:B------:R-:W-:Y:S05]  /*a480*/  BRA `(.L_x_114) ;  /* 0xffffffe400a47947 */ /* 0x000fea000383ffff */
        .weak           $__internal_0_$__cuda_sm10x_tcgen05_guardrail_trap_col_being_dealloced_not_returned_by_alloc
        .type           $__internal_0_$__cuda_sm10x_tcgen05_guardrail_trap_col_being_dealloced_not_returned_by_alloc,@function
        .size           $__internal_0_$__cuda_sm10x_tcgen05_guardrail_trap_col_being_dealloced_not_returned_by_alloc,($__internal_1_$__cuda_sm10x_tcgen05_guardrail_trap_phase_invalid_during_alloc - $__internal_0_$__cuda_sm10x_tcgen05_guardrail_trap_col_being_dealloced_not_returned_by_alloc)
$__internal_0_$__cuda_sm10x_tcgen05_guardrail_trap_col_being_dealloced_not_returned_by_alloc:
[----:B------:R-:W-:Y:S05]  /*a490*/  BPT.TRAP 0x1 ;  /* 0x000000040000795c */ /* 0x000fea0000300000 */
[----:B------:R-:W-:-:S04]  /*a4a0*/  HFMA2 R3, -RZ, RZ, 0, 0 ;  /* 0x00000000ff037431 */ /* 0x000fc800000001ff */
[----:B------:R-:W-:Y:S05]  /*a4b0*/  RET.REL.NODEC R2 `(_ZN7cutlass13device_kernelINS_4conv6kernel13ConvUniversalINS1_16ConvProblemShapeILNS1_8OperatorE0ELi3EEENS1_10collective14CollectiveConvINS1_47MainloopSm100TmaUmmaWarpSpecializedImplicitGemmILS5_0ELi6ELi3ELi1ELi2EN4cute5tupleIJNSA_1CILi1EEESD_SD_EEEEENSB_IJNSC_ILi128EEESG_NSB_IJNSC_ILi64EEEEEEEEENS_6half_tESK_NSA_8TiledMMAINSA_8MMA_AtomIJNSA_20SM100_MMA_F16BF16_SSISK_SK_fLi128ELi128ELNSA_4UMMA5MajorE0ELSP_0ELNSO_7ScaleInE0ELSQ_0EEEEEENSA_6LayoutISE_NSB_IJNSC_ILi0EEESU_SU_EEEEENSB_IJNSA_10UnderscoreESX_SX_EEEEENS7_6detail27Sm100ImplicitGemmTileTraitsINSA_20SM90_TMA_LOAD_IM2COLENSA_14ComposedLayoutINSA_7SwizzleILi3ELi4ELi3EEENSA_18smem_ptr_flag_bitsILi16EEENST_INSB_IJNSC_ILi8EEESH_EEENSB_IJSH_SD_EEEEEEEvEENS11_INSA_13SM90_TMA_LOADES1C_vEEEENS_8epilogue10collective18CollectiveEpilogueINS1H_23Sm100TmaWarpSpecializedILi4ELi2ELi32ELb1ELb0EEEJSJ_NSB_IJNST_ISG_SD_EENST_INSC_ILi32EEESD_EEEEESK_NSB_IJNSB_IJllllEEESD_SU_EEESK_S1R_NS1H_6fusion15FusionCallbacksIS1L_NS1S_17LinearCombinationISK_fSK_fLNS_15FloatRoundStyleE2EEESJ_S1P_JEEENSA_5SM1004TMEM4LOAD26SM100_TMEM_LOAD_32dp32b32xES12_NS13_INS14_ILi2ELi4ELi3EEES17_NST_INSB_IJS18_S1N_EEENSB_IJS1N_SD_EEEEEEENSA_39AutoVectorizingCopyWithAssumedAlignmentILi128EEENSA_21SM90_TMA_STORE_IM2COLES26_S28_S28_EEEvvEEEEvNT_6ParamsE) ;  /* 0xffffff5802d07950 */ /* 0x000fea0003c3ffff */
        .weak           $__internal_1_$__cuda_sm10x_tcgen05_guardrail_trap_phase_invalid_during_alloc
        .type           $__internal_1_$__cuda_sm10x_tcgen05_guardrail_trap_phase_invalid_during_alloc,@function
        .size           $__internal_1_$__cuda_sm10x_tcgen05_guardrail_trap_phase_invalid_during_alloc,($__internal_2_$__cuda_sm10x_tcgen05_guardrail_trap_unallocated_columns_being_dealloced - $__internal_1_$__cuda_sm10x_tcgen05_guardrail_trap_phase_invalid_during_alloc)
$__internal_1_$__cuda_sm10x_tcgen05_guardrail_trap_phase_invalid_during_alloc:
[----:B------:R-:W-:Y:S05]  /*a4c0*/  BPT.TRAP 0x1 ;  /* 0x000000040000795c */ /* 0x000fea0000300000 */
[----:B------:R-:W-:-:S04]  /*a4d0*/  MOV R3, 0x0 ;  /* 0x0000000000037802 */ /* 0x000fc80000000f00 */
[----:B------:R-:W-:Y:S05]  /*a4e0*/  RET.REL.NODEC R2 `(_ZN7cutlass13device_kernelINS_4conv6kernel13ConvUniversalINS1_16ConvProblemShapeILNS1_8OperatorE0ELi3EEENS1_10collective14CollectiveConvINS1_47MainloopSm100TmaUmmaWarpSpecializedImplicitGemmILS5_0ELi6ELi3ELi1ELi2EN4cute5tupleIJNSA_1CILi1EEESD_SD_EEEEENSB_IJNSC_ILi128EEESG_NSB_IJNSC_ILi64EEEEEEEEENS_6half_tESK_NSA_8TiledMMAINSA_8MMA_AtomIJNSA_20SM100_MMA_F16BF16_SSISK_SK_fLi128ELi128ELNSA_4UMMA5MajorE0ELSP_0ELNSO_7ScaleInE0ELSQ_0EEEEEENSA_6LayoutISE_NSB_IJNSC_ILi0EEESU_SU_EEEEENSB_IJNSA_10UnderscoreESX_SX_EEEEENS7_6detail27Sm100ImplicitGemmTileTraitsINSA_20SM90_TMA_LOAD_IM2COLENSA_14ComposedLayoutINSA_7SwizzleILi3ELi4ELi3EEENSA_18smem_ptr_flag_bitsILi16EEENST_INSB_IJNSC_ILi8EEESH_EEENSB_IJSH_SD_EEEEEEEvEENS11_INSA_13SM90_TMA_LOADES1C_vEEEENS_8epilogue10collective18CollectiveEpilogueINS1H_23Sm100TmaWarpSpecializedILi4ELi2ELi32ELb1ELb0EEEJSJ_NSB_IJNST_ISG_SD_EENST_INSC_ILi32EEESD_EEEEESK_NSB_IJNSB_IJllllEEESD_SU_EEESK_S1R_NS1H_6fusion15FusionCallbacksIS1L_NS1S_17LinearCombinationISK_fSK_fLNS_15FloatRoundStyleE2EEESJ_S1P_JEEENSA_5SM1004TMEM4LOAD26SM100_TMEM_LOAD_32dp32b32xES12_NS13_INS14_ILi2ELi4ELi3EEES17_NST_INSB_IJS18_S1N_EEENSB_IJS1N_SD_EEEEEEENSA_39AutoVectorizingCopyWithAssumedAlignmentILi128EEENSA_21SM90_TMA_STORE_IM2COLES26_S28_S28_EEEvvEEEEvNT_6ParamsE) ;  /* 0xffffff5802c47950 */ /* 0x000fea0003c3ffff */
        .weak           $__internal_2_$__cuda_sm10x_tcgen05_guardrail_trap_unallocated_columns_being_dealloced
        .type           $__internal_2_$__cuda_sm10x_tcgen05_guardrail_trap_unallocated_columns_being_dealloced,@function
        .size           $__internal_2_$__cuda_sm10x_tcgen05_guardrail_trap_unallocated_columns_being_dealloced,(.L_x_172 - $__internal_2_$__cuda_sm10x_tcgen05_guardrail_trap_unallocated_columns_being_dealloced)
$__internal_2_$__cuda_sm10x_tcgen05_guardrail_trap_unallocated_columns_being_dealloced:
[----:B------:R-:W-:Y:S05]  /*a4f0*/  BPT.TRAP 0x1 ;  /* 0x000000040000795c */ /* 0x000fea0000300000 */
[----:B------:R-:W-:-:S04]  /*a500*/  HFMA2 R3, -RZ, RZ, 0, 0 ;  /* 0x00000000ff037431 */ /* 0x000fc800000001ff */
[----:B------:R-:W-:Y:S05]  /*a510*/  RET.REL.NODEC R2 `(_ZN7cutlass13device_kernelINS_4conv6kernel13ConvUniversalINS1_16ConvProblemShapeILNS1_8OperatorE0ELi3EEENS1_10collective14CollectiveConvINS1_47MainloopSm100TmaUmmaWarpSpecializedImplicitGemmILS5_0ELi6ELi3ELi1ELi2EN4cute5tupleIJNSA_1CILi1EEESD_SD_EEEEENSB_IJNSC_ILi128EEESG_NSB_IJNSC_ILi64EEEEEEEEENS_6half_tESK_NSA_8TiledMMAINSA_8MMA_AtomIJNSA_20SM100_MMA_F16BF16_SSISK_SK_fLi128ELi128ELNSA_4UMMA5MajorE0ELSP_0ELNSO_7ScaleInE0ELSQ_0EEEEEENSA_6LayoutISE_NSB_IJNSC_ILi0EEESU_SU_EEEEENSB_IJNSA_10UnderscoreESX_SX_EEEEENS7_6detail27Sm100ImplicitGemmTileTraitsINSA_20SM90_TMA_LOAD_IM2COLENSA_14ComposedLayoutINSA_7SwizzleILi3ELi4ELi3EEENSA_18smem_ptr_flag_bitsILi16EEENST_INSB_IJNSC_ILi8EEESH_EEENSB_IJSH_SD_EEEEEEEvEENS11_INSA_13SM90_TMA_LOADES1C_vEEEENS_8epilogue10collective18CollectiveEpilogueINS1H_23Sm100TmaWarpSpecializedILi4ELi2ELi32ELb1ELb0EEEJSJ_NSB_IJNST_ISG_SD_EENST_INSC_ILi32EEESD_EEEEESK_NSB_IJNSB_IJllllEEESD_SU_EEESK_S1R_NS1H_6fusion15FusionCallbacksIS1L_NS1S_17LinearCombinationISK_fSK_fLNS_15FloatRoundStyleE2EEESJ_S1P_JEEENSA_5SM1004TMEM4LOAD26SM100_TMEM_LOAD_32dp32b32xES12_NS13_INS14_ILi2ELi4ELi3EEES17_NST_INSB_IJS18_S1N_EEENSB_IJS1N_SD_EEEEEEENSA_39AutoVectorizingCopyWithAssumedAlignmentILi128EEENSA_21SM90_TMA_STORE_IM2COLES26_S28_S28_EEEvvEEEEvNT_6ParamsE) ;  /* 0xffffff5802b87950 */ /* 0x000fea0003c3ffff */
.L_x_171:
[----:B------:R-:W-:-:S00]  /*a520*/  BRA `(.L_x_171) ;  /* 0xfffffffc00fc7947 */ /* 0x000fc0000383ffff */
[----:B------:R-:W-:-:S00]  /*a530*/  NOP ;  /* 0x0000000000007918 */ /* 0x000fc00000000000 */
        /* <DEDUP_REMOVED lines=12> */
.L_x_172:


//--------------------- .nv.global.init           --------------------------
	.section	.nv.global.init,"aw",@progbits
.nv.global.init:
	.type		$str$29,@object
	.size		$str$29,($str$30 - $str$29)
$str$29:
        /*0000*/ 	.byte	0x28, 0x61, 0x64, 0x64, 0x72, 0x65, 0x73, 0x73, 0x20, 0x26, 0x20, 0x6d, 0x61, 0x73, 0x6b, 0x29
        /*0010*/ 	.byte	0x20, 0x3d, 0x3d, 0x20, 0x30, 0x00
	.type		$str$30,@object
	.size		$str$30,($str$28 - $str$30)
$str$30:
        /*0016*/ 	.byte	0x2f, 0x74, 0x6d, 0x70, 0x2f, 0x63, 0x75, 0x74, 0x6c, 0x61, 0x73, 0x73, 0x5f, 0x73, 0x77, 0x65
        /*0026*/ 	.byte	0x65, 0x70, 0x5f, 0x73, 0x72, 0x63, 0x2f, 0x69, 0x6e, 0x63, 0x6c, 0x75, 0x64, 0x65, 0x2f, 0x63
        /*0036*/ 	.byte	0x75, 0x74, 0x65, 0x2f, 0x70, 0x6f, 0x69, 0x6e, 0x74, 0x65, 0x72, 0x5f, 0x66, 0x6c, 0x61, 0x67
        /*0046*/ 	.byte	0x67, 0x65, 0x64, 0x2e, 0x68, 0x70, 0x70, 0x00
	.type		$str$28,@object
	.size		$str$28,($str$27 - $str$28)
$str$28:
        /*004e*/ 	.byte	0x2f, 0x74, 0x6d, 0x70, 0x2f, 0x63, 0x75, 0x74, 0x6c, 0x61, 0x73, 0x73, 0x5f, 0x73, 0x77, 0x65
        /*005e*/ 	.byte	0x65, 0x70, 0x5f, 0x73, 0x72, 0x63, 0x2f, 0x69, 0x6e, 0x63, 0x6c, 0x75, 0x64, 0x65, 0x2f, 0x63
        /*006e*/ 	.byte	0x75, 0x74, 0x65, 0x2f, 0x61, 0x74, 0x6f, 0x6d, 0x2f, 0x63, 0x6f, 0x70, 0x79, 0x5f, 0x74, 0x72
        /*007e*/ 	.byte	0x61, 0x69, 0x74, 0x73, 0x5f, 0x73, 0x6d, 0x31, 0x30, 0x30, 0x2e, 0x68, 0x70, 0x70, 0x00
	.type		$str$27,@object
	.size		$str$27,(__unnamed_1 - $str$27)
$str$27:
        /*008d*/ 	.byte	0x28, 0x28, 0x75, 0x69, 0x6e, 0x74, 0x33, 0x32, 0x5f, 0x74, 0x28, 0x74, 0x68, 0x72, 0x65, 0x61
        /*009d*/ 	.byte	0x64, 0x49, 0x64, 0x78, 0x2e, 0x78, 0x29, 0x20, 0x2f, 0x20, 0x33, 0x32, 0x29, 0x20, 0x25, 0x20
        /*00ad*/ 	.byte	0x34, 0x29, 0x20, 0x3d, 0x3d, 0x20, 0x28, 0x28, 0x28, 0x74, 0x6d, 0x65, 0x6d, 0x5f, 0x61, 0x64
        /*00bd*/ 	.byte	0x64, 0x72, 0x20, 0x3e, 0x3e, 0x20, 0x31, 0x36, 0x29, 0x20, 0x2f, 0x20, 0x33, 0x32, 0x29, 0x20
        /*00cd*/ 	.byte	0x25, 0x20, 0x34, 0x29, 0x00
	.type		__unnamed_1,@object
	.size		__unnamed_1,(__unnamed_2 - __unnamed_1)
__unnamed_1:
        /*00d2*/ 	.byte	0x61, 0x75, 0x74, 0x6f, 0x20, 0x63, 0x75, 0x74, 0x65, 0x3a, 0x3a, 0x61, 0x73, 0x5f, 0x70, 0x6f
        /* <DEDUP_REMOVED lines=24> */
        /*0262*/ 	.byte	0x3e, 0x3e, 0x3e, 0x3e, 0x5d, 0x00
	.type		__unnamed_2,@object
	.size		__unnamed_2,(.L_2 - __unnamed_2)
__unnamed_2:
        /* <DEDUP_REMOVED lines=42> */
        /*0508*/ 	.byte	0x3e, 0x3e, 0x5d, 0x00
.L_2:


//--------------------- .nv.shared._ZN7cutlass13device_kernelINS_4conv6kernel13ConvUniversalINS1_16ConvProblemShapeILNS1_8OperatorE0ELi3EEENS1_10collective14CollectiveConvINS1_47MainloopSm100TmaUmmaWarpSpecializedImplicitGemmILS5_0ELi6ELi3ELi1ELi2EN4cute5tupleIJNSA_1CILi1EEESD_SD_EEEEENSB_IJNSC_ILi128EEESG_NSB_IJNSC_ILi64EEEEEEEEENS_6half_tESK_NSA_8TiledMMAINSA_8MMA_AtomIJNSA_20SM100_MMA_F16BF16_SSISK_SK_fLi128ELi128ELNSA_4UMMA5MajorE0ELSP_0ELNSO_7ScaleInE0ELSQ_0EEEEEENSA_6LayoutISE_NSB_IJNSC_ILi0EEESU_SU_EEEEENSB_IJNSA_10UnderscoreESX_SX_EEEEENS7_6detail27Sm100ImplicitGemmTileTraitsINSA_20SM90_TMA_LOAD_IM2COLENSA_14ComposedLayoutINSA_7SwizzleILi3ELi4ELi3EEENSA_18smem_ptr_flag_bitsILi16EEENST_INSB_IJNSC_ILi8EEESH_EEENSB_IJSH_SD_EEEEEEEvEENS11_INSA_13SM90_TMA_LOADES1C_vEEEENS_8epilogue10collective18CollectiveEpilogueINS1H_23Sm100TmaWarpSpecializedILi4ELi2ELi32ELb1ELb0EEEJSJ_NSB_IJNST_ISG_SD_EENST_INSC_ILi32EEESD_EEEEESK_NSB_IJNSB_IJllllEEESD_SU_EEESK_S1R_NS1H_6fusion15FusionCallbacksIS1L_NS1S_17LinearCombinationISK_fSK_fLNS_15FloatRoundStyleE2EEESJ_S1P_JEEENSA_5SM1004TMEM4LOAD26SM100_TMEM_LOAD_32dp32b32xES12_NS13_INS14_ILi2ELi4ELi3EEES17_NST_INSB_IJS18_S1N_EEENSB_IJS1N_SD_EEEEEEENSA_39AutoVectorizingCopyWithAssumedAlignmentILi128EEENSA_21SM90_TMA_STORE_IM2COLES26_S28_S28_EEEvvEEEEvNT_6ParamsE --------------------------
	.section	.nv.shared._ZN7cutlass13device_kernelINS_4conv6kernel13ConvUniversalINS1_16ConvProblemShapeILNS1_8OperatorE0ELi3EEENS1_10collective14CollectiveConvINS1_47MainloopSm100TmaUmmaWarpSpecializedImplicitGemmILS5_0ELi6ELi3ELi1ELi2EN4cute5tupleIJNSA_1CILi1EEESD_SD_EEEEENSB_IJNSC_ILi128EEESG_NSB_IJNSC_ILi64EEEEEEEEENS_6half_tESK_NSA_8TiledMMAINSA_8MMA_AtomIJNSA_20SM100_MMA_F16BF16_SSISK_SK_fLi128ELi128ELNSA_4UMMA5MajorE0ELSP_0ELNSO_7ScaleInE0ELSQ_0EEEEEENSA_6LayoutISE_NSB_IJNSC_ILi0EEESU_SU_EEEEENSB_IJNSA_10UnderscoreESX_SX_EEEEENS7_6detail27Sm100ImplicitGemmTileTraitsINSA_20SM90_TMA_LOAD_IM2COLENSA_14ComposedLayoutINSA_7SwizzleILi3ELi4ELi3EEENSA_18smem_ptr_flag_bitsILi16EEENST_INSB_IJNSC_ILi8EEESH_EEENSB_IJSH_SD_EEEEEEEvEENS11_INSA_13SM90_TMA_LOADES1C_vEEEENS_8epilogue10collective18CollectiveEpilogueINS1H_23Sm100TmaWarpSpecializedILi4ELi2ELi32ELb1ELb0EEEJSJ_NSB_IJNST_ISG_SD_EENST_INSC_ILi32EEESD_EEEEESK_NSB_IJNSB_IJllllEEESD_SU_EEESK_S1R_NS1H_6fusion15FusionCallbacksIS1L_NS1S_17LinearCombinationISK_fSK_fLNS_15FloatRoundStyleE2EEESJ_S1P_JEEENSA_5SM1004TMEM4LOAD26SM100_TMEM_LOAD_32dp32b32xES12_NS13_INS14_ILi2ELi4ELi3EEES17_NST_INSB_IJS18_S1N_EEENSB_IJS1N_SD_EEEEEEENSA_39AutoVectorizingCopyWithAssumedAlignmentILi128EEENSA_21SM90_TMA_STORE_IM2COLES26_S28_S28_EEEvvEEEEvNT_6ParamsE,"aw",@nobits
	.sectionflags	@""
	.align	16
	.zero		1024


//--------------------- .nv.shared.reserved.0     --------------------------
	.section	.nv.shared.reserved.0,"aw",@nobits
	.weak		__nv_reservedSMEM_offset_0_alias
	.size		__nv_reservedSMEM_offset_0_alias, 0, 64
	.other		__nv_reservedSMEM_offset_0_alias,@"STO_CUDA_RESERVED_SHARED STV_DEFAULT"
__nv_reservedSMEM_offset_0_alias:
	.zero		0
.nv.shared.reserved.0:
	.zero		64
	.weak		__nv_reservedSMEM_tcgen05_partition
	.type		__nv_reservedSMEM_tcgen05_partition,@object
	.size		__nv_reservedSMEM_tcgen05_partition,(.L_0 - __nv_reservedSMEM_tcgen05_partition)
__nv_reservedSMEM_tcgen05_partition:
	.zero		32
.L_0:


//--------------------- .nv.global                --------------------------
	.section	.nv.global,"aw",@nobits
.nv.global:
	.type		_ZN39_INTERNAL_5a04f8cf_4_k_cu_767f3329_38754cute1_E,@object
	.size		_ZN39_INTERNAL_5a04f8cf_4_k_cu_767f3329_38754cute1_E,(_ZN39_INTERNAL_5a04f8cf_4_k_cu_767f3329_38754cuda3std3__45__cpo6cbeginE - _ZN39_INTERNAL_5a04f8cf_4_k_cu_767f3329_38754cute1_E)
_ZN39_INTERNAL_5a04f8cf_4_k_cu_767f3329_38754cute1_E:
	.zero		1
	.type		_ZN39_INTERNAL_5a04f8cf_4_k_cu_767f3329_38754cuda3std3__45__cpo6cbeginE,@object
	.size		_ZN39_INTERNAL_5a04f8cf_4_k_cu_767f3329_38754cuda3std3__45__cpo6cbeginE,(_ZN39_INTERNAL_5a04f8cf_4_k_cu_767f3329_38754cuda3std3__48in_placeE - _ZN39_INTERNAL_5a04f8cf_4_k_cu_767f3329_38754cuda3std3__45__cpo6cbeginE)
_ZN39_INTERNAL_5a04f8cf_4_k_cu_767f3329_38754cuda3std3__45__cpo6cbeginE:
	.zero		1
	.type		_ZN39_INTERNAL_5a04f8cf_4_k_cu_767f3329_38754cuda3std3__48in_placeE,@object
	.size		_ZN39_INTERNAL_5a04f8cf_4_k_cu_767f3329_38754cuda3std3__48in_placeE,(_ZN39_INTERNAL_5a04f8cf_4_k_cu_767f3329_38754cuda3std6ranges3__45__cpo9iter_moveE - _ZN39_INTERNAL_5a04f8cf_4_k_cu_767f3329_38754cuda3std3__48in_placeE)
_ZN39_INTERNAL_5a04f8cf_4_k_cu_767f3329_38754cuda3std3__48in_placeE:
	.zero		1
	.type		_ZN39_INTERNAL_5a04f8cf_4_k_cu_767f3329_38754cuda3std6ranges3__45__cpo9iter_moveE,@object
	.size		_ZN39_INTERNAL_5a04f8cf_4_k_cu_767f3329_38754cuda3std6ranges3__45__cpo9iter_moveE,(_ZN39_INTERNAL_5a04f8cf_4_k_cu_767f3329_38754cuda3std3__45__cpo5beginE - _ZN39_INTERNAL_5a04f8cf_4_k_cu_767f3329_38754cuda3std6ranges3__45__cpo9iter_moveE)
_ZN39_INTERNAL_5a04f8cf_4_k_cu_767f3329_38754cuda3std6ranges3__45__cpo9iter_moveE:
	.zero		1
	.type		_ZN39_INTERNAL_5a04f8cf_4_k_cu_767f3329_38754cuda3std3__45__cpo5beginE,@object
	.size		_ZN39_INTERNAL_5a04f8cf_4_k_cu_767f3329_38754cuda3std3__45__cpo5beginE,(_ZN39_INTERNAL_5a04f8cf_4_k_cu_767f3329_38754cuda3std3__441_GLOBAL__N__5a04f8cf_4_k_cu_767f3329_38756ignoreE - _ZN39_INTERNAL_5a04f8cf_4_k_cu_767f3329_38754cuda3std3__45__cpo5beginE)
_ZN39_INTERNAL_5a04f8cf_4_k_cu_767f3329_38754cuda3std3__45__cpo5beginE:
	.zero		1
	.type		_ZN39_INTERNAL_5a04f8cf_4_k_cu_767f3329_38754cuda3std3__441_GLOBAL__N__5a04f8cf_4_k_cu_767f3329_38756ignoreE,@object
	.size		_ZN39_INTERNAL_5a04f8cf_4_k_cu_767f3329_38754cuda3std3__441_GLOBAL__N__5a04f8cf_4_k_cu_767f3329_38756ignoreE,(_ZN39_INTERNAL_5a04f8cf_4_k_cu_767f3329_38754cute7productE - _ZN39_INTERNAL_5a04f8cf_4_k_cu_767f3329_38754cuda3std3__441_GLOBAL__N__5a04f8cf_4_k_cu_767f3329_38756ignoreE)
_ZN39_INTERNAL_5a04f8cf_4_k_cu_767f3329_38754cuda3std3__441_GLOBAL__N__5a04f8cf_4_k_cu_767f3329_38756ignoreE:
	.zero		1
	.type		_ZN39_INTERNAL_5a04f8cf_4_k_cu_767f3329_38754cute7productE,@object
	.size		_ZN39_INTERNAL_5a04f8cf_4_k_cu_767f3329_38754cute7productE,(_ZN39_INTERNAL_5a04f8cf_4_k_cu_767f3329_38754cuda3std3__45__cpo3endE - _ZN39_INTERNAL_5a04f8cf_4_k_cu_767f3329_38754cute7productE)
_ZN39_INTERNAL_5a04f8cf_4_k_cu_767f3329_38754cute7productE:
	.zero		1
	.type		_ZN39_INTERNAL_5a04f8cf_4_k_cu_767f3329_38754cuda3std3__45__cpo3endE,@object
	.size		_ZN39_INTERNAL_5a04f8cf_4_k_cu_767f3329_38754cuda3std3__45__cpo3endE,(_ZN39_INTERNAL_5a04f8cf_4_k_cu_767f3329_38754cuda3std3__419piecewise_constructE - _ZN39_INTERNAL_5a04f8cf_4_k_cu_767f3329_38754cuda3std3__45__cpo3endE)
_ZN39_INTERNAL_5a04f8cf_4_k_cu_767f3329_38754cuda3std3__45__cpo3endE:
	.zero		1
	.type		_ZN39_INTERNAL_5a04f8cf_4_k_cu_767f3329_38754cuda3std3__419piecewise_constructE,@object
	.size		_ZN39_INTERNAL_5a04f8cf_4_k_cu_767f3329_38754cuda3std3__419piecewise_constructE,(_ZN39_INTERNAL_5a04f8cf_4_k_cu_767f3329_38754cuda3std3__45__cpo4cendE - _ZN39_INTERNAL_5a04f8cf_4_k_cu_767f3329_38754cuda3std3__419piecewise_constructE)
_ZN39_INTERNAL_5a04f8cf_4_k_cu_767f3329_38754cuda3std3__419piecewise_constructE:
	.zero		1
	.type		_ZN39_INTERNAL_5a04f8cf_4_k_cu_767f3329_38754cuda3std3__45__cpo4cendE,@object
	.size		_ZN39_INTERNAL_5a04f8cf_4_k_cu_767f3329_38754cuda3std3__45__cpo4cendE,(_ZN39_INTERNAL_5a04f8cf_4_k_cu_767f3329_38754cuda3std6ranges3__45__cpo4swapE - _ZN39_INTERNAL_5a04f8cf_4_k_cu_767f3329_38754cuda3std3__45__cpo4cendE)
_ZN39_INTERNAL_5a04f8cf_4_k_cu_767f3329_38754cuda3std3__45__cpo4cendE:
	.zero		1
	.type		_ZN39_INTERNAL_5a04f8cf_4_k_cu_767f3329_38754cuda3std6ranges3__45__cpo4swapE,@object
	.size		_ZN39_INTERNAL_5a04f8cf_4_k_cu_767f3329_38754cuda3std6ranges3__45__cpo4swapE,(.L_10 - _ZN39_INTERNAL_5a04f8cf_4_k_cu_767f3329_38754cuda3std6ranges3__45__cpo4swapE)
_ZN39_INTERNAL_5a04f8cf_4_k_cu_767f3329_38754cuda3std6ranges3__45__cpo4swapE:
	.zero		1
.L_10:


//--------------------- .nv.constant0._ZN7cutlass13device_kernelINS_4conv6kernel13ConvUniversalINS1_16ConvProblemShapeILNS1_8OperatorE0ELi3EEENS1_10collective14CollectiveConvINS1_47MainloopSm100TmaUmmaWarpSpecializedImplicitGemmILS5_0ELi6ELi3ELi1ELi2EN4cute5tupleIJNSA_1CILi1EEESD_SD_EEEEENSB_IJNSC_ILi128EEESG_NSB_IJNSC_ILi64EEEEEEEEENS_6half_tESK_NSA_8TiledMMAINSA_8MMA_AtomIJNSA_20SM100_MMA_F16BF16_SSISK_SK_fLi128ELi128ELNSA_4UMMA5MajorE0ELSP_0ELNSO_7ScaleInE0ELSQ_0EEEEEENSA_6LayoutISE_NSB_IJNSC_ILi0EEESU_SU_EEEEENSB_IJNSA_10UnderscoreESX_SX_EEEEENS7_6detail27Sm100ImplicitGemmTileTraitsINSA_20SM90_TMA_LOAD_IM2COLENSA_14ComposedLayoutINSA_7SwizzleILi3ELi4ELi3EEENSA_18smem_ptr_flag_bitsILi16EEENST_INSB_IJNSC_ILi8EEESH_EEENSB_IJSH_SD_EEEEEEEvEENS11_INSA_13SM90_TMA_LOADES1C_vEEEENS_8epilogue10collective18CollectiveEpilogueINS1H_23Sm100TmaWarpSpecializedILi4ELi2ELi32ELb1ELb0EEEJSJ_NSB_IJNST_ISG_SD_EENST_INSC_ILi32EEESD_EEEEESK_NSB_IJNSB_IJllllEEESD_SU_EEESK_S1R_NS1H_6fusion15FusionCallbacksIS1L_NS1S_17LinearCombinationISK_fSK_fLNS_15FloatRoundStyleE2EEESJ_S1P_JEEENSA_5SM1004TMEM4LOAD26SM100_TMEM_LOAD_32dp32b32xES12_NS13_INS14_ILi2ELi4ELi3EEES17_NST_INSB_IJS18_S1N_EEENSB_IJS1N_SD_EEEEEEENSA_39AutoVectorizingCopyWithAssumedAlignmentILi128EEENSA_21SM90_TMA_STORE_IM2COLES26_S28_S28_EEEvvEEEEvNT_6ParamsE --------------------------
	.section	.nv.constant0._ZN7cutlass13device_kernelINS_4conv6kernel13ConvUniversalINS1_16ConvProblemShapeILNS1_8OperatorE0ELi3EEENS1_10collective14CollectiveConvINS1_47MainloopSm100TmaUmmaWarpSpecializedImplicitGemmILS5_0ELi6ELi3ELi1ELi2EN4cute5tupleIJNSA_1CILi1EEESD_SD_EEEEENSB_IJNSC_ILi128EEESG_NSB_IJNSC_ILi64EEEEEEEEENS_6half_tESK_NSA_8TiledMMAINSA_8MMA_AtomIJNSA_20SM100_MMA_F16BF16_SSISK_SK_fLi128ELi128ELNSA_4UMMA5MajorE0ELSP_0ELNSO_7ScaleInE0ELSQ_0EEEEEENSA_6LayoutISE_NSB_IJNSC_ILi0EEESU_SU_EEEEENSB_IJNSA_10UnderscoreESX_SX_EEEEENS7_6detail27Sm100ImplicitGemmTileTraitsINSA_20SM90_TMA_LOAD_IM2COLENSA_14ComposedLayoutINSA_7SwizzleILi3ELi4ELi3EEENSA_18smem_ptr_flag_bitsILi16EEENST_INSB_IJNSC_ILi8EEESH_EEENSB_IJSH_SD_EEEEEEEvEENS11_INSA_13SM90_TMA_LOADES1C_vEEEENS_8epilogue10collective18CollectiveEpilogueINS1H_23Sm100TmaWarpSpecializedILi4ELi2ELi32ELb1ELb0EEEJSJ_NSB_IJNST_ISG_SD_EENST_INSC_ILi32EEESD_EEEEESK_NSB_IJNSB_IJllllEEESD_SU_EEESK_S1R_NS1H_6fusion15FusionCallbacksIS1L_NS1S_17LinearCombinationISK_fSK_fLNS_15FloatRoundStyleE2EEESJ_S1P_JEEENSA_5SM1004TMEM4LOAD26SM100_TMEM_LOAD_32dp32b32xES12_NS13_INS14_ILi2ELi4ELi3EEES17_NST_INSB_IJS18_S1N_EEENSB_IJS1N_SD_EEEEEEENSA_39AutoVectorizingCopyWithAssumedAlignmentILi128EEENSA_21SM90_TMA_STORE_IM2COLES26_S28_S28_EEEvvEEEEvNT_6ParamsE,"a",@progbits
	.sectionflags	@""
	.align	4
.nv.constant0._ZN7cutlass13device_kernelINS_4conv6kernel13ConvUniversalINS1_16ConvProblemShapeILNS1_8OperatorE0ELi3EEENS1_10collective14CollectiveConvINS1_47MainloopSm100TmaUmmaWarpSpecializedImplicitGemmILS5_0ELi6ELi3ELi1ELi2EN4cute5tupleIJNSA_1CILi1EEESD_SD_EEEEENSB_IJNSC_ILi128EEESG_NSB_IJNSC_ILi64EEEEEEEEENS_6half_tESK_NSA_8TiledMMAINSA_8MMA_AtomIJNSA_20SM100_MMA_F16BF16_SSISK_SK_fLi128ELi128ELNSA_4UMMA5MajorE0ELSP_0ELNSO_7ScaleInE0ELSQ_0EEEEEENSA_6LayoutISE_NSB_IJNSC_ILi0EEESU_SU_EEEEENSB_IJNSA_10UnderscoreESX_SX_EEEEENS7_6detail27Sm100ImplicitGemmTileTraitsINSA_20SM90_TMA_LOAD_IM2COLENSA_14ComposedLayoutINSA_7SwizzleILi3ELi4ELi3EEENSA_18smem_ptr_flag_bitsILi16EEENST_INSB_IJNSC_ILi8EEESH_EEENSB_IJSH_SD_EEEEEEEvEENS11_INSA_13SM90_TMA_LOADES1C_vEEEENS_8epilogue10collective18CollectiveEpilogueINS1H_23Sm100TmaWarpSpecializedILi4ELi2ELi32ELb1ELb0EEEJSJ_NSB_IJNST_ISG_SD_EENST_INSC_ILi32EEESD_EEEEESK_NSB_IJNSB_IJllllEEESD_SU_EEESK_S1R_NS1H_6fusion15FusionCallbacksIS1L_NS1S_17LinearCombinationISK_fSK_fLNS_15FloatRoundStyleE2EEESJ_S1P_JEEENSA_5SM1004TMEM4LOAD26SM100_TMEM_LOAD_32dp32b32xES12_NS13_INS14_ILi2ELi4ELi3EEES17_NST_INSB_IJS18_S1N_EEENSB_IJS1N_SD_EEEEEEENSA_39AutoVectorizingCopyWithAssumedAlignmentILi128EEENSA_21SM90_TMA_STORE_IM2COLES26_S28_S28_EEEvvEEEEvNT_6ParamsE:
	.zero		3200


//--------------------- SYMBOLS --------------------------

	.type		.nv.reservedSmem.offset0,@object
	.size		.nv.reservedSmem.offset0,0x4
	.type		.nv.reservedSmem.cap,@object
	.size		.nv.reservedSmem.cap,0x4
	.type		__assertfail,@function
